	.target	sm_90a

	.elftype	@"ET_EXEC"


//--------------------- .note.nv.tkinfo           --------------------------
	.section	.note.nv.tkinfo,"",@"SHT_NOTE"
	.sectionflags	@"SHF_NOTE_NV_TKINFO"
	.tkinfo
        /*0018*/ 	.word	0x00000002
        /*0030*/ 	.string	""
        /*0030*/ 	.string	"ptxas"
        /*0030*/ 	.string	"Cuda compilation tools, release 13.0, V13.0.88"
        /*0030*/ 	.string	"Build cuda_13.0.r13.0/compiler.36424714_0"
        /*0030*/ 	.string	"-arch sm_90a -m 64 "



//--------------------- .note.nv.cuinfo           --------------------------
	.section	.note.nv.cuinfo,"",@"SHT_NOTE"
	.sectionflags	@"SHF_NOTE_NV_CUINFO"
        /*0018*/ 	.short	0x0002
        /*001a*/ 	.short	0x005a
        /*001c*/ 	.short	0x0082
	.zero		2


//--------------------- .nv.info                  --------------------------
	.section	.nv.info,"",@"SHT_CUDA_INFO"
	.align	4


	//----- nvinfo : EIATTR_REGCOUNT
	.align		4
        /*0000*/ 	.byte	0x04, 0x2f
        /*0002*/ 	.short	(.L_15 - .L_14)
	.align		4
.L_14:
        /*0004*/ 	.word	index@(_ZN7cutlass13device_kernelINS_4gemm6kernel13GemmUniversalIN4cute5tupleIJiiiiEEENS1_10collective13CollectiveMmaINS1_34MainloopSm90TmaGmmaWarpSpecializedILi9ENS5_IJNS4_1CILi2EEENSA_ILi1EEESC_EEENS1_35KernelTmaWarpSpecializedCooperativeEEENS5_IJNSA_ILi256EEENSA_ILi128EEENSA_ILi32EEEEEENS_10bfloat16_tENS5_IJlSC_lEEESK_SL_NS4_8TiledMMAINS4_8MMA_AtomIJNS4_4SM904GMMA28MMA_64x128x16_F32BF16BF16_SSILNSP_5MajorE0ELSR_0ELNSP_7ScaleInE1ELSS_1EEEEEENS4_6LayoutISD_NS5_IJSC_NSA_ILi0EEESW_EEEEENS5_IJNS4_10UnderscoreESZ_SZ_EEEEENS4_13SM90_TMA_LOADENS4_14ComposedLayoutINS4_7SwizzleILi2ELi4ELi3EEENS4_18smem_ptr_flag_bitsILi16EEENSV_INS5_IJNSA_ILi8EEESI_EEENS5_IJSI_SC_EEEEEEEvNS4_8identityENS4_23SM90_TMA_LOAD_MULTICASTES1C_vS1D_EENS_8epilogue10collective6detail29Sm90TmaWarpSpecializedAdapterINS1H_15DefaultEpilogueISK_SL_SL_NS1G_6thread17LinearCombinationISK_Li1EffLNS1L_9ScaleType4KindE0ELNS_15FloatRoundStyleE2ESK_EENS1_15EpilogueDefaultEEEEEvvEEEEvNT_6ParamsE)
        /*0008*/ 	.word	0x000000a8


	//----- nvinfo : EIATTR_FRAME_SIZE
	.align		4
.L_15:
        /*000c*/ 	.byte	0x04, 0x11
        /*000e*/ 	.short	(.L_17 - .L_16)
	.align		4
.L_16:
        /*0010*/ 	.word	index@(_ZN7cutlass13device_kernelINS_4gemm6kernel13GemmUniversalIN4cute5tupleIJiiiiEEENS1_10collective13CollectiveMmaINS1_34MainloopSm90TmaGmmaWarpSpecializedILi9ENS5_IJNS4_1CILi2EEENSA_ILi1EEESC_EEENS1_35KernelTmaWarpSpecializedCooperativeEEENS5_IJNSA_ILi256EEENSA_ILi128EEENSA_ILi32EEEEEENS_10bfloat16_tENS5_IJlSC_lEEESK_SL_NS4_8TiledMMAINS4_8MMA_AtomIJNS4_4SM904GMMA28MMA_64x128x16_F32BF16BF16_SSILNSP_5MajorE0ELSR_0ELNSP_7ScaleInE1ELSS_1EEEEEENS4_6LayoutISD_NS5_IJSC_NSA_ILi0EEESW_EEEEENS5_IJNS4_10UnderscoreESZ_SZ_EEEEENS4_13SM90_TMA_LOADENS4_14ComposedLayoutINS4_7SwizzleILi2ELi4ELi3EEENS4_18smem_ptr_flag_bitsILi16EEENSV_INS5_IJNSA_ILi8EEESI_EEENS5_IJSI_SC_EEEEEEEvNS4_8identityENS4_23SM90_TMA_LOAD_MULTICASTES1C_vS1D_EENS_8epilogue10collective6detail29Sm90TmaWarpSpecializedAdapterINS1H_15DefaultEpilogueISK_SL_SL_NS1G_6thread17LinearCombinationISK_Li1EffLNS1L_9ScaleType4KindE0ELNS_15FloatRoundStyleE2ESK_EENS1_15EpilogueDefaultEEEEEvvEEEEvNT_6ParamsE)
        /*0014*/ 	.word	0x00000000


	//----- nvinfo : EIATTR_MIN_STACK_SIZE
	.align		4
.L_17:
        /*0018*/ 	.byte	0x04, 0x12
        /*001a*/ 	.short	(.L_19 - .L_18)
	.align		4
.L_18:
        /*001c*/ 	.word	index@(_ZN7cutlass13device_kernelINS_4gemm6kernel13GemmUniversalIN4cute5tupleIJiiiiEEENS1_10collective13CollectiveMmaINS1_34MainloopSm90TmaGmmaWarpSpecializedILi9ENS5_IJNS4_1CILi2EEENSA_ILi1EEESC_EEENS1_35KernelTmaWarpSpecializedCooperativeEEENS5_IJNSA_ILi256EEENSA_ILi128EEENSA_ILi32EEEEEENS_10bfloat16_tENS5_IJlSC_lEEESK_SL_NS4_8TiledMMAINS4_8MMA_AtomIJNS4_4SM904GMMA28MMA_64x128x16_F32BF16BF16_SSILNSP_5MajorE0ELSR_0ELNSP_7ScaleInE1ELSS_1EEEEEENS4_6LayoutISD_NS5_IJSC_NSA_ILi0EEESW_EEEEENS5_IJNS4_10UnderscoreESZ_SZ_EEEEENS4_13SM90_TMA_LOADENS4_14ComposedLayoutINS4_7SwizzleILi2ELi4ELi3EEENS4_18smem_ptr_flag_bitsILi16EEENSV_INS5_IJNSA_ILi8EEESI_EEENS5_IJSI_SC_EEEEEEEvNS4_8identityENS4_23SM90_TMA_LOAD_MULTICASTES1C_vS1D_EENS_8epilogue10collective6detail29Sm90TmaWarpSpecializedAdapterINS1H_15DefaultEpilogueISK_SL_SL_NS1G_6thread17LinearCombinationISK_Li1EffLNS1L_9ScaleType4KindE0ELNS_15FloatRoundStyleE2ESK_EENS1_15EpilogueDefaultEEEEEvvEEEEvNT_6ParamsE)
        /*0020*/ 	.word	0x00000000
.L_19:


//--------------------- .nv.compat                --------------------------
	.section	.nv.compat,"",@"SHT_CUDA_COMPAT_INFO"
	.align	4
        /*0000*/ 	.byte	0x02, 0x09, 0x01, 0x00, 0x02, 0x02, 0x04, 0x00, 0x02, 0x05, 0x05, 0x00, 0x03, 0x07, 0x01, 0x01
        /*0010*/ 	.byte	0x02, 0x03, 0x01, 0x00, 0x02, 0x06, 0x01, 0x00, 0x04, 0x0b, 0x08, 0x00, 0x00, 0x00, 0x00, 0x00
        /*0020*/ 	.byte	0x00, 0x00, 0x00, 0x00


//--------------------- .nv.info._ZN7cutlass13device_kernelINS_4gemm6kernel13GemmUniversalIN4cute5tupleIJiiiiEEENS1_10collective13CollectiveMmaINS1_34MainloopSm90TmaGmmaWarpSpecializedILi9ENS5_IJNS4_1CILi2EEENSA_ILi1EEESC_EEENS1_35KernelTmaWarpSpecializedCooperativeEEENS5_IJNSA_ILi256EEENSA_ILi128EEENSA_ILi32EEEEEENS_10bfloat16_tENS5_IJlSC_lEEESK_SL_NS4_8TiledMMAINS4_8MMA_AtomIJNS4_4SM904GMMA28MMA_64x128x16_F32BF16BF16_SSILNSP_5MajorE0ELSR_0ELNSP_7ScaleInE1ELSS_1EEEEEENS4_6LayoutISD_NS5_IJSC_NSA_ILi0EEESW_EEEEENS5_IJNS4_10UnderscoreESZ_SZ_EEEEENS4_13SM90_TMA_LOADENS4_14ComposedLayoutINS4_7SwizzleILi2ELi4ELi3EEENS4_18smem_ptr_flag_bitsILi16EEENSV_INS5_IJNSA_ILi8EEESI_EEENS5_IJSI_SC_EEEEEEEvNS4_8identityENS4_23SM90_TMA_LOAD_MULTICASTES1C_vS1D_EENS_8epilogue10collective6detail29Sm90TmaWarpSpecializedAdapterINS1H_15DefaultEpilogueISK_SL_SL_NS1G_6thread17LinearCombinationISK_Li1EffLNS1L_9ScaleType4KindE0ELNS_15FloatRoundStyleE2ESK_EENS1_15EpilogueDefaultEEEEEvvEEEEvNT_6ParamsE --------------------------
	.section	.nv.info._ZN7cutlass13device_kernelINS_4gemm6kernel13GemmUniversalIN4cute5tupleIJiiiiEEENS1_10collective13CollectiveMmaINS1_34MainloopSm90TmaGmmaWarpSpecializedILi9ENS5_IJNS4_1CILi2EEENSA_ILi1EEESC_EEENS1_35KernelTmaWarpSpecializedCooperativeEEENS5_IJNSA_ILi256EEENSA_ILi128EEENSA_ILi32EEEEEENS_10bfloat16_tENS5_IJlSC_lEEESK_SL_NS4_8TiledMMAINS4_8MMA_AtomIJNS4_4SM904GMMA28MMA_64x128x16_F32BF16BF16_SSILNSP_5MajorE0ELSR_0ELNSP_7ScaleInE1ELSS_1EEEEEENS4_6LayoutISD_NS5_IJSC_NSA_ILi0EEESW_EEEEENS5_IJNS4_10UnderscoreESZ_SZ_EEEEENS4_13SM90_TMA_LOADENS4_14ComposedLayoutINS4_7SwizzleILi2ELi4ELi3EEENS4_18smem_ptr_flag_bitsILi16EEENSV_INS5_IJNSA_ILi8EEESI_EEENS5_IJSI_SC_EEEEEEEvNS4_8identityENS4_23SM90_TMA_LOAD_MULTICASTES1C_vS1D_EENS_8epilogue10collective6detail29Sm90TmaWarpSpecializedAdapterINS1H_15DefaultEpilogueISK_SL_SL_NS1G_6thread17LinearCombinationISK_Li1EffLNS1L_9ScaleType4KindE0ELNS_15FloatRoundStyleE2ESK_EENS1_15EpilogueDefaultEEEEEvvEEEEvNT_6ParamsE,"",@"SHT_CUDA_INFO"
	.sectionflags	@""
	.align	4


	//----- nvinfo : EIATTR_CUDA_API_VERSION
	.align		4
        /*0000*/ 	.byte	0x04, 0x37
        /*0002*/ 	.short	(.L_21 - .L_20)
.L_20:
        /*0004*/ 	.word	0x00000082


	//----- nvinfo : EIATTR_KPARAM_INFO
	.align		4
.L_21:
        /*0008*/ 	.byte	0x04, 0x17
        /*000a*/ 	.short	(.L_23 - .L_22)
.L_22:
        /*000c*/ 	.word	0x00000000
        /*0010*/ 	.short	0x0000
        /*0012*/ 	.short	0x0070
        /*0014*/ 	.byte	0x00, 0xf0, 0x01, 0x10


	//----- nvinfo : EIATTR_SPARSE_MMA_MASK
	.align		4
.L_23:
        /*0018*/ 	.byte	0x03, 0x50
        /*001a*/ 	.short	0x0000


	//----- nvinfo : EIATTR_MAXREG_COUNT
	.align		4
        /*001c*/ 	.byte	0x03, 0x1b
        /*001e*/ 	.short	0x00a8


	//----- nvinfo : EIATTR_NUM_BARRIERS
	.align		4
        /*0020*/ 	.byte	0x02, 0x4c
        /*0022*/ 	.byte	0x01
	.zero		1


	//----- nvinfo : EIATTR_EXTERNS
	.align		4
        /*0024*/ 	.byte	0x04, 0x0f
        /*0026*/ 	.short	(.L_25 - .L_24)


	//   ....[0]....
	.align		4
.L_24:
        /*0028*/ 	.word	index@(__assertfail)


	//----- nvinfo : EIATTR_MERCURY_ISA_VERSION
	.align		4
.L_25:
        /*002c*/ 	.byte	0x03, 0x5f
        /*002e*/ 	.short	0x0101


	//----- nvinfo : EIATTR_INT_WARP_WIDE_INSTR_OFFSETS
	.align		4
        /*0030*/ 	.byte	0x04, 0x31
        /*0032*/ 	.short	(.L_27 - .L_26)


	//   ....[0]....
.L_26:
        /*0034*/ 	.word	0x00000550


	//   ....[1]....
        /*0038*/ 	.word	0x00000580


	//   ....[2]....
        /*003c*/ 	.word	0x00000740


	//----- nvinfo : EIATTR_COOP_GROUP_MASK_REGIDS
	.align		4
.L_27:
        /*0040*/ 	.byte	0x04, 0x29
        /*0042*/ 	.short	(.L_29 - .L_28)


	//   ....[0]....
.L_28:
        /*0044*/ 	.word	0xffffffff


	//   ....[1]....
        /*0048*/ 	.word	0xffffffff


	//   ....[2]....
        /*004c*/ 	.word	0xffffffff


	//   ....[3]....
        /*0050*/ 	.word	0xffffffff


	//   ....[4]....
        /*0054*/ 	.word	0xffffffff


	//   ....[5]....
        /*0058*/ 	.word	0xffffffff


	//----- nvinfo : EIATTR_COOP_GROUP_INSTR_OFFSETS
	.align		4
.L_29:
        /*005c*/ 	.byte	0x04, 0x28
        /*005e*/ 	.short	(.L_31 - .L_30)


	//   ....[0]....
.L_30:
        /*0060*/ 	.word	0x00000060


	//   ....[1]....
        /*0064*/ 	.word	0x00000070


	//   ....[2]....
        /*0068*/ 	.word	0x00000130


	//   ....[3]....
        /*006c*/ 	.word	0x000003a0


	//   ....[4]....
        /*0070*/ 	.word	0x000008c0


	//   ....[5]....
        /*0074*/ 	.word	0x00001310


	//----- nvinfo : EIATTR_REG_RECONFIG
	.align		4
.L_31:
        /*0078*/ 	.byte	0x01, 0x54
	.zero		2


	//----- nvinfo : EIATTR_SYSCALL_OFFSETS
	.align		4
        /*007c*/ 	.byte	0x04, 0x46
        /*007e*/ 	.short	(.L_33 - .L_32)


	//   ....[0]....
.L_32:
        /*0080*/ 	.word	0x000014d0


	//----- nvinfo : EIATTR_MBARRIER_INSTR_OFFSETS
	.align		4
.L_33:
        /*0084*/ 	.byte	0x04, 0x39
        /*0086*/ 	.short	(.L_35 - .L_34)


	//   ....[0]....
.L_34:
        /*0088*/ 	.word	0x00000250
        /*008c*/ 	.word	0x000000ff
        /*0090*/ 	.word	0x00000000
        /*0094*/ 	.short	0x0100
        /*0096*/ 	.byte	0x08
	.zero		1


	//   ....[1]....
        /*0098*/ 	.word	0x00000260
        /*009c*/ 	.word	0x000000ff
        /*00a0*/ 	.word	0x00000048
        /*00a4*/ 	.short	0x0100
        /*00a6*/ 	.byte	0x08
	.zero		1


	//   ....[2]....
        /*00a8*/ 	.word	0x00000270
        /*00ac*/ 	.word	0x000000ff
        /*00b0*/ 	.word	0x00000008
        /*00b4*/ 	.short	0x0100
        /*00b6*/ 	.byte	0x08
	.zero		1


	//   ....[3]....
        /*00b8*/ 	.word	0x00000280
        /*00bc*/ 	.word	0x000000ff
        /*00c0*/ 	.word	0x00000050
        /*00c4*/ 	.short	0x0100
        /*00c6*/ 	.byte	0x08
	.zero		1


	//   ....[4]....
        /*00c8*/ 	.word	0x00000290
        /*00cc*/ 	.word	0x000000ff
        /*00d0*/ 	.word	0x00000010
        /*00d4*/ 	.short	0x0100
        /*00d6*/ 	.byte	0x08
	.zero		1


	//   ....[5]....
        /*00d8*/ 	.word	0x000002a0
        /*00dc*/ 	.word	0x000000ff
        /*00e0*/ 	.word	0x00000058
        /*00e4*/ 	.short	0x0100
        /*00e6*/ 	.byte	0x08
	.zero		1


	//   ....[6]....
        /*00e8*/ 	.word	0x000002b0
        /*00ec*/ 	.word	0x000000ff
        /*00f0*/ 	.word	0x00000018
        /*00f4*/ 	.short	0x0100
        /*00f6*/ 	.byte	0x08
	.zero		1


	//   ....[7]....
        /*00f8*/ 	.word	0x000002c0
        /*00fc*/ 	.word	0x000000ff
        /*0100*/ 	.word	0x00000060
        /*0104*/ 	.short	0x0100
        /*0106*/ 	.byte	0x08
	.zero		1


	//   ....[8]....
        /*0108*/ 	.word	0x000002d0
        /*010c*/ 	.word	0x000000ff
        /*0110*/ 	.word	0x00000020
        /*0114*/ 	.short	0x0100
        /*0116*/ 	.byte	0x08
	.zero		1


	//   ....[9]....
        /*0118*/ 	.word	0x000002e0
        /*011c*/ 	.word	0x000000ff
        /*0120*/ 	.word	0x00000068
        /*0124*/ 	.short	0x0100
        /*0126*/ 	.byte	0x08
	.zero		1


	//   ....[10]....
        /*0128*/ 	.word	0x000002f0
        /*012c*/ 	.word	0x000000ff
        /*0130*/ 	.word	0x00000028
        /*0134*/ 	.short	0x0100
        /*0136*/ 	.byte	0x08
	.zero		1


	//   ....[11]....
        /*0138*/ 	.word	0x00000300
        /*013c*/ 	.word	0x000000ff
        /*0140*/ 	.word	0x00000070
        /*0144*/ 	.short	0x0100
        /*0146*/ 	.byte	0x08
	.zero		1


	//   ....[12]....
        /*0148*/ 	.word	0x00000310
        /*014c*/ 	.word	0x000000ff
        /*0150*/ 	.word	0x00000030
        /*0154*/ 	.short	0x0100
        /*0156*/ 	.byte	0x08
	.zero		1


	//   ....[13]....
        /*0158*/ 	.word	0x00000320
        /*015c*/ 	.word	0x000000ff
        /*0160*/ 	.word	0x00000078
        /*0164*/ 	.short	0x0100
        /*0166*/ 	.byte	0x08
	.zero		1


	//   ....[14]....
        /*0168*/ 	.word	0x00000330
        /*016c*/ 	.word	0x000000ff
        /*0170*/ 	.word	0x00000038
        /*0174*/ 	.short	0x0100
        /*0176*/ 	.byte	0x08
	.zero		1


	//   ....[15]....
        /*0178*/ 	.word	0x00000340
        /*017c*/ 	.word	0x000000ff
        /*0180*/ 	.word	0x00000080
        /*0184*/ 	.short	0x0100
        /*0186*/ 	.byte	0x08
	.zero		1


	//   ....[16]....
        /*0188*/ 	.word	0x00000350
        /*018c*/ 	.word	0x000000ff
        /*0190*/ 	.word	0x00000040
        /*0194*/ 	.short	0x0100
        /*0196*/ 	.byte	0x08
	.zero		1


	//   ....[17]....
        /*0198*/ 	.word	0x00000360
        /*019c*/ 	.word	0x000000ff
        /*01a0*/ 	.word	0x00000088
        /*01a4*/ 	.short	0x0100
        /*01a6*/ 	.byte	0x08
	.zero		1


	//   ....[18]....
        /*01a8*/ 	.word	0x000007c0
        /*01ac*/ 	.word	0x000000ff
        /*01b0*/ 	.word	0x000000a0
        /*01b4*/ 	.short	0x0100
        /*01b6*/ 	.byte	0x06
	.zero		1


	//   ....[19]....
        /*01b8*/ 	.word	0x00000850
        /*01bc*/ 	.word	0x000000ff
        /*01c0*/ 	.word	0x000000a8
        /*01c4*/ 	.short	0x0100
        /*01c6*/ 	.byte	0x06
	.zero		1


	//   ....[20]....
        /*01c8*/ 	.word	0x00001590
        /*01cc*/ 	.word	0x00000003
        /*01d0*/ 	.word	0x00000000
        /*01d4*/ 	.short	0x010a
        /*01d6*/ 	.byte	0x3f
	.zero		1


	//   ....[21]....
        /*01d8*/ 	.word	0x000015d0
        /*01dc*/ 	.word	0x00000003
        /*01e0*/ 	.word	0x00000000
        /*01e4*/ 	.short	0x010a
        /*01e6*/ 	.byte	0x3f
	.zero		1


	//   ....[22]....
        /*01e8*/ 	.word	0x00001960
        /*01ec*/ 	.word	0x00000005
        /*01f0*/ 	.word	0x00000000
        /*01f4*/ 	.short	0x010a
        /*01f6*/ 	.byte	0x3f
	.zero		1


	//   ....[23]....
        /*01f8*/ 	.word	0x000019a0
        /*01fc*/ 	.word	0x00000005
        /*0200*/ 	.word	0x00000000
        /*0204*/ 	.short	0x010a
        /*0206*/ 	.byte	0x3f
	.zero		1


	//   ....[24]....
        /*0208*/ 	.word	0x00001bc0
        /*020c*/ 	.word	0x00000005
        /*0210*/ 	.word	0x00000000
        /*0214*/ 	.short	0x0101
        /*0216*/ 	.byte	0x3f
	.zero		1


	//   ....[25]....
        /*0218*/ 	.word	0x00001de0
        /*021c*/ 	.word	0x00000003
        /*0220*/ 	.word	0x00000000
        /*0224*/ 	.short	0x0101
        /*0226*/ 	.byte	0x3f
	.zero		1


	//   ....[26]....
        /*0228*/ 	.word	0x0000b600
        /*022c*/ 	.word	0x00000017
        /*0230*/ 	.word	0x00000048
        /*0234*/ 	.short	0x010a
        /*0236*/ 	.byte	0x3f
	.zero		1


	//   ....[27]....
        /*0238*/ 	.word	0x0000b970
        /*023c*/ 	.word	0x00000003
        /*0240*/ 	.word	0x000000a8
        /*0244*/ 	.short	0x0101
        /*0246*/ 	.byte	0x3f
	.zero		1


	//   ....[28]....
        /*0248*/ 	.word	0x0000c0d0
        /*024c*/ 	.word	0x00000007
        /*0250*/ 	.word	0x00000000
        /*0254*/ 	.short	0x010a
        /*0256*/ 	.byte	0x3f
	.zero		1


	//   ....[29]....
        /*0258*/ 	.word	0x0000c150
        /*025c*/ 	.word	0x00000008
        /*0260*/ 	.word	0x00000000
        /*0264*/ 	.short	0x010a
        /*0266*/ 	.byte	0x3f
	.zero		1


	//   ....[30]....
        /*0268*/ 	.word	0x0000c1e0
        /*026c*/ 	.word	0x00000009
        /*0270*/ 	.word	0x00000000
        /*0274*/ 	.short	0x010a
        /*0276*/ 	.byte	0x3f
	.zero		1


	//   ....[31]....
        /*0278*/ 	.word	0x0000c270
        /*027c*/ 	.word	0x00000008
        /*0280*/ 	.word	0x00000000
        /*0284*/ 	.short	0x010a
        /*0286*/ 	.byte	0x3f
	.zero		1


	//   ....[32]....
        /*0288*/ 	.word	0x0000c300
        /*028c*/ 	.word	0x00000009
        /*0290*/ 	.word	0x00000000
        /*0294*/ 	.short	0x010a
        /*0296*/ 	.byte	0x3f
	.zero		1


	//   ....[33]....
        /*0298*/ 	.word	0x0000c390
        /*029c*/ 	.word	0x00000008
        /*02a0*/ 	.word	0x00000000
        /*02a4*/ 	.short	0x010a
        /*02a6*/ 	.byte	0x3f
	.zero		1


	//   ....[34]....
        /*02a8*/ 	.word	0x0000c420
        /*02ac*/ 	.word	0x00000009
        /*02b0*/ 	.word	0x00000000
        /*02b4*/ 	.short	0x010a
        /*02b6*/ 	.byte	0x3f
	.zero		1


	//   ....[35]....
        /*02b8*/ 	.word	0x0000c4b0
        /*02bc*/ 	.word	0x00000006
        /*02c0*/ 	.word	0x00000000
        /*02c4*/ 	.short	0x010a
        /*02c6*/ 	.byte	0x3f
	.zero		1


	//   ....[36]....
        /*02c8*/ 	.word	0x0000c540
        /*02cc*/ 	.word	0x00000003
        /*02d0*/ 	.word	0x00000000
        /*02d4*/ 	.short	0x010a
        /*02d6*/ 	.byte	0x3f
	.zero		1


	//   ....[37]....
        /*02d8*/ 	.word	0x0000c5a0
        /*02dc*/ 	.word	0x00000003
        /*02e0*/ 	.word	0x00000000
        /*02e4*/ 	.short	0x010a
        /*02e6*/ 	.byte	0x3f
	.zero		1


	//   ....[38]....
        /*02e8*/ 	.word	0x0000c5f0
        /*02ec*/ 	.word	0x00000005
        /*02f0*/ 	.word	0x00000000
        /*02f4*/ 	.short	0x010a
        /*02f6*/ 	.byte	0x3f
	.zero		1


	//   ....[39]....
        /*02f8*/ 	.word	0x0000c6c0
        /*02fc*/ 	.word	0x00000017
        /*0300*/ 	.word	0x00000048
        /*0304*/ 	.short	0x010a
        /*0306*/ 	.byte	0x3f
	.zero		1


	//   ....[40]....
        /*0308*/ 	.word	0x0000c790
        /*030c*/ 	.word	0x00000007
        /*0310*/ 	.word	0x00000000
        /*0314*/ 	.short	0x010a
        /*0316*/ 	.byte	0x3f
	.zero		1


	//   ....[41]....
        /*0318*/ 	.word	0x0000c7e0
        /*031c*/ 	.word	0x00000008
        /*0320*/ 	.word	0x00000000
        /*0324*/ 	.short	0x010a
        /*0326*/ 	.byte	0x3f
	.zero		1


	//   ....[42]....
        /*0328*/ 	.word	0x0000c830
        /*032c*/ 	.word	0x00000009
        /*0330*/ 	.word	0x00000000
        /*0334*/ 	.short	0x010a
        /*0336*/ 	.byte	0x3f
	.zero		1


	//   ....[43]....
        /*0338*/ 	.word	0x0000c880
        /*033c*/ 	.word	0x00000008
        /*0340*/ 	.word	0x00000000
        /*0344*/ 	.short	0x010a
        /*0346*/ 	.byte	0x3f
	.zero		1


	//   ....[44]....
        /*0348*/ 	.word	0x0000c8d0
        /*034c*/ 	.word	0x00000009
        /*0350*/ 	.word	0x00000000
        /*0354*/ 	.short	0x010a
        /*0356*/ 	.byte	0x3f
	.zero		1


	//   ....[45]....
        /*0358*/ 	.word	0x0000c920
        /*035c*/ 	.word	0x00000008
        /*0360*/ 	.word	0x00000000
        /*0364*/ 	.short	0x010a
        /*0366*/ 	.byte	0x3f
	.zero		1


	//   ....[46]....
        /*0368*/ 	.word	0x0000c970
        /*036c*/ 	.word	0x00000009
        /*0370*/ 	.word	0x00000000
        /*0374*/ 	.short	0x010a
        /*0376*/ 	.byte	0x3f
	.zero		1


	//   ....[47]....
        /*0378*/ 	.word	0x0000c9c0
        /*037c*/ 	.word	0x00000006
        /*0380*/ 	.word	0x00000000
        /*0384*/ 	.short	0x010a
        /*0386*/ 	.byte	0x3f
	.zero		1


	//----- nvinfo : EIATTR_NUM_MBARRIERS
	.align		4
.L_35:
        /*0388*/ 	.byte	0x03, 0x38
        /*038a*/ 	.short	0x0014


	//----- nvinfo : EIATTR_EXIT_INSTR_OFFSETS
	.align		4
        /*038c*/ 	.byte	0x04, 0x1c
        /*038e*/ 	.short	(.L_37 - .L_36)


	//   ....[0]....
.L_36:
        /*0390*/ 	.word	0x00000a20


	//   ....[1]....
        /*0394*/ 	.word	0x00001240


	//   ....[2]....
        /*0398*/ 	.word	0x0000ad10


	//   ....[3]....
        /*039c*/ 	.word	0x0000b270


	//   ....[4]....
        /*03a0*/ 	.word	0x0000c590


	//----- nvinfo : EIATTR_MAX_THREADS
	.align		4
.L_37:
        /*03a4*/ 	.byte	0x04, 0x05
        /*03a6*/ 	.short	(.L_39 - .L_38)
.L_38:
        /*03a8*/ 	.word	0x00000180
        /*03ac*/ 	.word	0x00000001
        /*03b0*/ 	.word	0x00000001


	//----- nvinfo : EIATTR_CRS_STACK_SIZE
	.align		4
.L_39:
        /*03b4*/ 	.byte	0x04, 0x1e
        /*03b6*/ 	.short	(.L_41 - .L_40)
.L_40:
        /*03b8*/ 	.word	0x00000000


	//----- nvinfo : EIATTR_CBANK_PARAM_SIZE
	.align		4
.L_41:
        /*03bc*/ 	.byte	0x03, 0x19
        /*03be*/ 	.short	0x0470


	//----- nvinfo : EIATTR_PARAM_CBANK
	.align		4
        /*03c0*/ 	.byte	0x04, 0x0a
        /*03c2*/ 	.short	(.L_43 - .L_42)
	.align		4
.L_42:
        /*03c4*/ 	.word	index@(.nv.constant0._ZN7cutlass13device_kernelINS_4gemm6kernel13GemmUniversalIN4cute5tupleIJiiiiEEENS1_10collective13CollectiveMmaINS1_34MainloopSm90TmaGmmaWarpSpecializedILi9ENS5_IJNS4_1CILi2EEENSA_ILi1EEESC_EEENS1_35KernelTmaWarpSpecializedCooperativeEEENS5_IJNSA_ILi256EEENSA_ILi128EEENSA_ILi32EEEEEENS_10bfloat16_tENS5_IJlSC_lEEESK_SL_NS4_8TiledMMAINS4_8MMA_AtomIJNS4_4SM904GMMA28MMA_64x128x16_F32BF16BF16_SSILNSP_5MajorE0ELSR_0ELNSP_7ScaleInE1ELSS_1EEEEEENS4_6LayoutISD_NS5_IJSC_NSA_ILi0EEESW_EEEEENS5_IJNS4_10UnderscoreESZ_SZ_EEEEENS4_13SM90_TMA_LOADENS4_14ComposedLayoutINS4_7SwizzleILi2ELi4ELi3EEENS4_18smem_ptr_flag_bitsILi16EEENSV_INS5_IJNSA_ILi8EEESI_EEENS5_IJSI_SC_EEEEEEEvNS4_8identityENS4_23SM90_TMA_LOAD_MULTICASTES1C_vS1D_EENS_8epilogue10collective6detail29Sm90TmaWarpSpecializedAdapterINS1H_15DefaultEpilogueISK_SL_SL_NS1G_6thread17LinearCombinationISK_Li1EffLNS1L_9ScaleType4KindE0ELNS_15FloatRoundStyleE2ESK_EENS1_15EpilogueDefaultEEEEEvvEEEEvNT_6ParamsE)
        /*03c8*/ 	.short	0x0210
        /*03ca*/ 	.short	0x0470


	//----- nvinfo : EIATTR_SW_WAR
	.align		4
.L_43:
        /*03cc*/ 	.byte	0x04, 0x36
        /*03ce*/ 	.short	(.L_45 - .L_44)
.L_44:
        /*03d0*/ 	.word	0x00000008
.L_45:


//--------------------- .nv.callgraph             --------------------------
	.section	.nv.callgraph,"",@"SHT_CUDA_CALLGRAPH"
	.align	4
	.sectionentsize	8
	.align		4
        /*0000*/ 	.word	0x00000000
	.align		4
        /*0004*/ 	.word	0xffffffff
	.align		4
        /*0008*/ 	.word	index@(_ZN7cutlass13device_kernelINS_4gemm6kernel13GemmUniversalIN4cute5tupleIJiiiiEEENS1_10collective13CollectiveMmaINS1_34MainloopSm90TmaGmmaWarpSpecializedILi9ENS5_IJNS4_1CILi2EEENSA_ILi1EEESC_EEENS1_35KernelTmaWarpSpecializedCooperativeEEENS5_IJNSA_ILi256EEENSA_ILi128EEENSA_ILi32EEEEEENS_10bfloat16_tENS5_IJlSC_lEEESK_SL_NS4_8TiledMMAINS4_8MMA_AtomIJNS4_4SM904GMMA28MMA_64x128x16_F32BF16BF16_SSILNSP_5MajorE0ELSR_0ELNSP_7ScaleInE1ELSS_1EEEEEENS4_6LayoutISD_NS5_IJSC_NSA_ILi0EEESW_EEEEENS5_IJNS4_10UnderscoreESZ_SZ_EEEEENS4_13SM90_TMA_LOADENS4_14ComposedLayoutINS4_7SwizzleILi2ELi4ELi3EEENS4_18smem_ptr_flag_bitsILi16EEENSV_INS5_IJNSA_ILi8EEESI_EEENS5_IJSI_SC_EEEEEEEvNS4_8identityENS4_23SM90_TMA_LOAD_MULTICASTES1C_vS1D_EENS_8epilogue10collective6detail29Sm90TmaWarpSpecializedAdapterINS1H_15DefaultEpilogueISK_SL_SL_NS1G_6thread17LinearCombinationISK_Li1EffLNS1L_9ScaleType4KindE0ELNS_15FloatRoundStyleE2ESK_EENS1_15EpilogueDefaultEEEEEvvEEEEvNT_6ParamsE)
	.align		4
        /*000c*/ 	.word	index@(__assertfail)
	.align		4
        /*0010*/ 	.word	0x00000000
	.align		4
        /*0014*/ 	.word	0xfffffffe
	.align		4
        /*0018*/ 	.word	0x00000000
	.align		4
        /*001c*/ 	.word	0xfffffffd
	.align		4
        /*0020*/ 	.word	0x00000000
	.align		4
        /*0024*/ 	.word	0xfffffffc


//--------------------- .nv.constant4             --------------------------
	.section	.nv.constant4,"a",@progbits
	.align	8
	.align		8
.nv.constant4:
        /*0000*/ 	.dword	__assertfail
	.align		8
        /*0008*/ 	.dword	__unnamed_1
	.align		8
        /*0010*/ 	.dword	_ZN40_INTERNAL_e5266e3c_4_k_cu_f5b7da36_138204cuda3std3__45__cpo5beginE
	.align		8
        /*0018*/ 	.dword	_ZN40_INTERNAL_e5266e3c_4_k_cu_f5b7da36_138204cuda3std3__45__cpo3endE
	.align		8
        /*0020*/ 	.dword	_ZN40_INTERNAL_e5266e3c_4_k_cu_f5b7da36_138204cuda3std3__45__cpo6cbeginE
	.align		8
        /*0028*/ 	.dword	_ZN40_INTERNAL_e5266e3c_4_k_cu_f5b7da36_138204cuda3std3__45__cpo4cendE
	.align		8
        /*0030*/ 	.dword	_ZN40_INTERNAL_e5266e3c_4_k_cu_f5b7da36_138204cuda3std3__442_GLOBAL__N__e5266e3c_4_k_cu_f5b7da36_138206ignoreE
	.align		8
        /*0038*/ 	.dword	_ZN40_INTERNAL_e5266e3c_4_k_cu_f5b7da36_138204cuda3std3__419piecewise_constructE
	.align		8
        /*0040*/ 	.dword	_ZN40_INTERNAL_e5266e3c_4_k_cu_f5b7da36_138204cuda3std3__48in_placeE
	.align		8
        /*0048*/ 	.dword	_ZN40_INTERNAL_e5266e3c_4_k_cu_f5b7da36_138204cuda3std6ranges3__45__cpo4swapE
	.align		8
        /*0050*/ 	.dword	_ZN40_INTERNAL_e5266e3c_4_k_cu_f5b7da36_138204cuda3std6ranges3__45__cpo9iter_moveE
	.align		8
        /*0058*/ 	.dword	_ZN40_INTERNAL_e5266e3c_4_k_cu_f5b7da36_138204cute7productE
	.align		8
        /*0060*/ 	.dword	_ZN40_INTERNAL_e5266e3c_4_k_cu_f5b7da36_138204cute1_E
	.align		8
        /*0068*/ 	.dword	$str$22
	.align		8
        /*0070*/ 	.dword	$str$23


//--------------------- .text._ZN7cutlass13device_kernelINS_4gemm6kernel13GemmUniversalIN4cute5tupleIJiiiiEEENS1_10collective13CollectiveMmaINS1_34MainloopSm90TmaGmmaWarpSpecializedILi9ENS5_IJNS4_1CILi2EEENSA_ILi1EEESC_EEENS1_35KernelTmaWarpSpecializedCooperativeEEENS5_IJNSA_ILi256EEENSA_ILi128EEENSA_ILi32EEEEEENS_10bfloat16_tENS5_IJlSC_lEEESK_SL_NS4_8TiledMMAINS4_8MMA_AtomIJNS4_4SM904GMMA28MMA_64x128x16_F32BF16BF16_SSILNSP_5MajorE0ELSR_0ELNSP_7ScaleInE1ELSS_1EEEEEENS4_6LayoutISD_NS5_IJSC_NSA_ILi0EEESW_EEEEENS5_IJNS4_10UnderscoreESZ_SZ_EEEEENS4_13SM90_TMA_LOADENS4_14ComposedLayoutINS4_7SwizzleILi2ELi4ELi3EEENS4_18smem_ptr_flag_bitsILi16EEENSV_INS5_IJNSA_ILi8EEESI_EEENS5_IJSI_SC_EEEEEEEvNS4_8identityENS4_23SM90_TMA_LOAD_MULTICASTES1C_vS1D_EENS_8epilogue10collective6detail29Sm90TmaWarpSpecializedAdapterINS1H_15DefaultEpilogueISK_SL_SL_NS1G_6thread17LinearCombinationISK_Li1EffLNS1L_9ScaleType4KindE0ELNS_15FloatRoundStyleE2ESK_EENS1_15EpilogueDefaultEEEEEvvEEEEvNT_6ParamsE --------------------------
	.section	.text._ZN7cutlass13device_kernelINS_4gemm6kernel13GemmUniversalIN4cute5tupleIJiiiiEEENS1_10collective13CollectiveMmaINS1_34MainloopSm90TmaGmmaWarpSpecializedILi9ENS5_IJNS4_1CILi2EEENSA_ILi1EEESC_EEENS1_35KernelTmaWarpSpecializedCooperativeEEENS5_IJNSA_ILi256EEENSA_ILi128EEENSA_ILi32EEEEEENS_10bfloat16_tENS5_IJlSC_lEEESK_SL_NS4_8TiledMMAINS4_8MMA_AtomIJNS4_4SM904GMMA28MMA_64x128x16_F32BF16BF16_SSILNSP_5MajorE0ELSR_0ELNSP_7ScaleInE1ELSS_1EEEEEENS4_6LayoutISD_NS5_IJSC_NSA_ILi0EEESW_EEEEENS5_IJNS4_10UnderscoreESZ_SZ_EEEEENS4_13SM90_TMA_LOADENS4_14ComposedLayoutINS4_7SwizzleILi2ELi4ELi3EEENS4_18smem_ptr_flag_bitsILi16EEENSV_INS5_IJNSA_ILi8EEESI_EEENS5_IJSI_SC_EEEEEEEvNS4_8identityENS4_23SM90_TMA_LOAD_MULTICASTES1C_vS1D_EENS_8epilogue10collective6detail29Sm90TmaWarpSpecializedAdapterINS1H_15DefaultEpilogueISK_SL_SL_NS1G_6thread17LinearCombinationISK_Li1EffLNS1L_9ScaleType4KindE0ELNS_15FloatRoundStyleE2ESK_EENS1_15EpilogueDefaultEEEEEvvEEEEvNT_6ParamsE,"ax",@progbits
	.align	128
.text._ZN7cutlass13device_kernelINS_4gemm6kernel13GemmUniversalIN4cute5tupleIJiiiiEEENS1_10collective13CollectiveMmaINS1_34MainloopSm90TmaGmmaWarpSpecializedILi9ENS5_IJNS4_1CILi2EEENSA_ILi1EEESC_EEENS1_35KernelTmaWarpSpecializedCooperativeEEENS5_IJNSA_ILi256EEENSA_ILi128EEENSA_ILi32EEEEEENS_10bfloat16_tENS5_IJlSC_lEEESK_SL_NS4_8TiledMMAINS4_8MMA_AtomIJNS4_4SM904GMMA28MMA_64x128x16_F32BF16BF16_SSILNSP_5MajorE0ELSR_0ELNSP_7ScaleInE1ELSS_1EEEEEENS4_6LayoutISD_NS5_IJSC_NSA_ILi0EEESW_EEEEENS5_IJNS4_10UnderscoreESZ_SZ_EEEEENS4_13SM90_TMA_LOADENS4_14ComposedLayoutINS4_7SwizzleILi2ELi4ELi3EEENS4_18smem_ptr_flag_bitsILi16EEENSV_INS5_IJNSA_ILi8EEESI_EEENS5_IJSI_SC_EEEEEEEvNS4_8identityENS4_23SM90_TMA_LOAD_MULTICASTES1C_vS1D_EENS_8epilogue10collective6detail29Sm90TmaWarpSpecializedAdapterINS1H_15DefaultEpilogueISK_SL_SL_NS1G_6thread17LinearCombinationISK_Li1EffLNS1L_9ScaleType4KindE0ELNS_15FloatRoundStyleE2ESK_EENS1_15EpilogueDefaultEEEEEvvEEEEvNT_6ParamsE:
        .type           _ZN7cutlass13device_kernelINS_4gemm6kernel13GemmUniversalIN4cute5tupleIJiiiiEEENS1_10collective13CollectiveMmaINS1_34MainloopSm90TmaGmmaWarpSpecializedILi9ENS5_IJNS4_1CILi2EEENSA_ILi1EEESC_EEENS1_35KernelTmaWarpSpecializedCooperativeEEENS5_IJNSA_ILi256EEENSA_ILi128EEENSA_ILi32EEEEEENS_10bfloat16_tENS5_IJlSC_lEEESK_SL_NS4_8TiledMMAINS4_8MMA_AtomIJNS4_4SM904GMMA28MMA_64x128x16_F32BF16BF16_SSILNSP_5MajorE0ELSR_0ELNSP_7ScaleInE1ELSS_1EEEEEENS4_6LayoutISD_NS5_IJSC_NSA_ILi0EEESW_EEEEENS5_IJNS4_10UnderscoreESZ_SZ_EEEEENS4_13SM90_TMA_LOADENS4_14ComposedLayoutINS4_7SwizzleILi2ELi4ELi3EEENS4_18smem_ptr_flag_bitsILi16EEENSV_INS5_IJNSA_ILi8EEESI_EEENS5_IJSI_SC_EEEEEEEvNS4_8identityENS4_23SM90_TMA_LOAD_MULTICASTES1C_vS1D_EENS_8epilogue10collective6detail29Sm90TmaWarpSpecializedAdapterINS1H_15DefaultEpilogueISK_SL_SL_NS1G_6thread17LinearCombinationISK_Li1EffLNS1L_9ScaleType4KindE0ELNS_15FloatRoundStyleE2ESK_EENS1_15EpilogueDefaultEEEEEvvEEEEvNT_6ParamsE,@function
        .size           _ZN7cutlass13device_kernelINS_4gemm6kernel13GemmUniversalIN4cute5tupleIJiiiiEEENS1_10collective13CollectiveMmaINS1_34MainloopSm90TmaGmmaWarpSpecializedILi9ENS5_IJNS4_1CILi2EEENSA_ILi1EEESC_EEENS1_35KernelTmaWarpSpecializedCooperativeEEENS5_IJNSA_ILi256EEENSA_ILi128EEENSA_ILi32EEEEEENS_10bfloat16_tENS5_IJlSC_lEEESK_SL_NS4_8TiledMMAINS4_8MMA_AtomIJNS4_4SM904GMMA28MMA_64x128x16_F32BF16BF16_SSILNSP_5MajorE0ELSR_0ELNSP_7ScaleInE1ELSS_1EEEEEENS4_6LayoutISD_NS5_IJSC_NSA_ILi0EEESW_EEEEENS5_IJNS4_10UnderscoreESZ_SZ_EEEEENS4_13SM90_TMA_LOADENS4_14ComposedLayoutINS4_7SwizzleILi2ELi4ELi3EEENS4_18smem_ptr_flag_bitsILi16EEENSV_INS5_IJNSA_ILi8EEESI_EEENS5_IJSI_SC_EEEEEEEvNS4_8identityENS4_23SM90_TMA_LOAD_MULTICASTES1C_vS1D_EENS_8epilogue10collective6detail29Sm90TmaWarpSpecializedAdapterINS1H_15DefaultEpilogueISK_SL_SL_NS1G_6thread17LinearCombinationISK_Li1EffLNS1L_9ScaleType4KindE0ELNS_15FloatRoundStyleE2ESK_EENS1_15EpilogueDefaultEEEEEvvEEEEvNT_6ParamsE,(.L_x_336 - _ZN7cutlass13device_kernelINS_4gemm6kernel13GemmUniversalIN4cute5tupleIJiiiiEEENS1_10collective13CollectiveMmaINS1_34MainloopSm90TmaGmmaWarpSpecializedILi9ENS5_IJNS4_1CILi2EEENSA_ILi1EEESC_EEENS1_35KernelTmaWarpSpecializedCooperativeEEENS5_IJNSA_ILi256EEENSA_ILi128EEENSA_ILi32EEEEEENS_10bfloat16_tENS5_IJlSC_lEEESK_SL_NS4_8TiledMMAINS4_8MMA_AtomIJNS4_4SM904GMMA28MMA_64x128x16_F32BF16BF16_SSILNSP_5MajorE0ELSR_0ELNSP_7ScaleInE1ELSS_1EEEEEENS4_6LayoutISD_NS5_IJSC_NSA_ILi0EEESW_EEEEENS5_IJNS4_10UnderscoreESZ_SZ_EEEEENS4_13SM90_TMA_LOADENS4_14ComposedLayoutINS4_7SwizzleILi2ELi4ELi3EEENS4_18smem_ptr_flag_bitsILi16EEENSV_INS5_IJNSA_ILi8EEESI_EEENS5_IJSI_SC_EEEEEEEvNS4_8identityENS4_23SM90_TMA_LOAD_MULTICASTES1C_vS1D_EENS_8epilogue10collective6detail29Sm90TmaWarpSpecializedAdapterINS1H_15DefaultEpilogueISK_SL_SL_NS1G_6thread17LinearCombinationISK_Li1EffLNS1L_9ScaleType4KindE0ELNS_15FloatRoundStyleE2ESK_EENS1_15EpilogueDefaultEEEEEvvEEEEvNT_6ParamsE)
        .other          _ZN7cutlass13device_kernelINS_4gemm6kernel13GemmUniversalIN4cute5tupleIJiiiiEEENS1_10collective13CollectiveMmaINS1_34MainloopSm90TmaGmmaWarpSpecializedILi9ENS5_IJNS4_1CILi2EEENSA_ILi1EEESC_EEENS1_35KernelTmaWarpSpecializedCooperativeEEENS5_IJNSA_ILi256EEENSA_ILi128EEENSA_ILi32EEEEEENS_10bfloat16_tENS5_IJlSC_lEEESK_SL_NS4_8TiledMMAINS4_8MMA_AtomIJNS4_4SM904GMMA28MMA_64x128x16_F32BF16BF16_SSILNSP_5MajorE0ELSR_0ELNSP_7ScaleInE1ELSS_1EEEEEENS4_6LayoutISD_NS5_IJSC_NSA_ILi0EEESW_EEEEENS5_IJNS4_10UnderscoreESZ_SZ_EEEEENS4_13SM90_TMA_LOADENS4_14ComposedLayoutINS4_7SwizzleILi2ELi4ELi3EEENS4_18smem_ptr_flag_bitsILi16EEENSV_INS5_IJNSA_ILi8EEESI_EEENS5_IJSI_SC_EEEEEEEvNS4_8identityENS4_23SM90_TMA_LOAD_MULTICASTES1C_vS1D_EENS_8epilogue10collective6detail29Sm90TmaWarpSpecializedAdapterINS1H_15DefaultEpilogueISK_SL_SL_NS1G_6thread17LinearCombinationISK_Li1EffLNS1L_9ScaleType4KindE0ELNS_15FloatRoundStyleE2ESK_EENS1_15EpilogueDefaultEEEEEvvEEEEvNT_6ParamsE,@"STO_CUDA_ENTRY STV_DEFAULT"
_ZN7cutlass13device_kernelINS_4gemm6kernel13GemmUniversalIN4cute5tupleIJiiiiEEENS1_10collective13CollectiveMmaINS1_34MainloopSm90TmaGmmaWarpSpecializedILi9ENS5_IJNS4_1CILi2EEENSA_ILi1EEESC_EEENS1_35KernelTmaWarpSpecializedCooperativeEEENS5_IJNSA_ILi256EEENSA_ILi128EEENSA_ILi32EEEEEENS_10bfloat16_tENS5_IJlSC_lEEESK_SL_NS4_8TiledMMAINS4_8MMA_AtomIJNS4_4SM904GMMA28MMA_64x128x16_F32BF16BF16_SSILNSP_5MajorE0ELSR_0ELNSP_7ScaleInE1ELSS_1EEEEEENS4_6LayoutISD_NS5_IJSC_NSA_ILi0EEESW_EEEEENS5_IJNS4_10UnderscoreESZ_SZ_EEEEENS4_13SM90_TMA_LOADENS4_14ComposedLayoutINS4_7SwizzleILi2ELi4ELi3EEENS4_18smem_ptr_flag_bitsILi16EEENSV_INS5_IJNSA_ILi8EEESI_EEENS5_IJSI_SC_EEEEEEEvNS4_8identityENS4_23SM90_TMA_LOAD_MULTICASTES1C_vS1D_EENS_8epilogue10collective6detail29Sm90TmaWarpSpecializedAdapterINS1H_15DefaultEpilogueISK_SL_SL_NS1G_6thread17LinearCombinationISK_Li1EffLNS1L_9ScaleType4KindE0ELNS_15FloatRoundStyleE2ESK_EENS1_15EpilogueDefaultEEEEEvvEEEEvNT_6ParamsE:
[----:B------:R-:W0:Y:S01]  /*0000*/  LDC R1, c[0x0][0x28] ;  /* 0x00000a00ff017b82 */ /* 0x000e220000000800 */
[----:B------:R-:W1:Y:S01]  /*0010*/  S2R R18, SR_TID.X ;  /* 0x0000000000127919 */ /* 0x000e620000002100 */
[----:B------:R-:W-:Y:S01]  /*0020*/  ELECT P0, URZ, PT ;  /* 0x00000000003f782f */ /* 0x000fe20003800000 */
[----:B------:R-:W-:Y:S01]  /*0030*/  BSSY B0, `(.L_x_0) ;  /* 0x000000f000007945 */ /* 0x000fe20003800000 */
[--C-:B-1----:R-:W-:Y:S02]  /*0040*/  SHF.R.U32.HI R0, RZ, 0x5, R18.reuse ;  /* 0x00000005ff007819 */ /* 0x102fe40000011612 */
[----:B------:R-:W-:-:S03]  /*0050*/  SHF.R.U32.HI R3, RZ, 0x7, R18 ;  /* 0x00000007ff037819 */ /* 0x000fc60000011612 */
[----:B------:R-:W1:Y:S04]  /*0060*/  SHFL.IDX PT, R2, R0, RZ, 0x1f ;  /* 0x00001fff00027589 */ /* 0x000e6800000e0000 */
[----:B------:R2:W3:Y:S01]  /*0070*/  SHFL.IDX PT, R5, R3, RZ, 0x1f ;  /* 0x00001fff03057589 */ /* 0x0004e200000e0000 */
[----:B-1----:R-:W-:-:S13]  /*0080*/  ISETP.NE.OR P0, PT, R2, RZ, !P0 ;  /* 0x000000ff0200720c */ /* 0x002fda0004705670 */
[----:B0-23--:R-:W-:Y:S05]  /*0090*/  @P0 BRA `(.L_x_1) ;  /* 0x0000000000200947 */ /* 0x00dfea0003800000 */
[----:B------:R-:W-:Y:S02]  /*00a0*/  ULDC.64 UR4, c[0x0][0x198] ;  /* 0x0000660000047ab9 */ /* 0x000fe40000000a00 */
[----:B------:R-:W-:Y:S02]  /*00b0*/  UIADD3 UR6, UP0, UR4, 0xf0, URZ ;  /* 0x000000f004067890 */ /* 0x000fe4000ff1e03f */
[----:B------:R-:W-:Y:S02]  /*00c0*/  UIADD3 UR4, UP1, UR4, 0x1f0, URZ ;  /* 0x000001f004047890 */ /* 0x000fe4000ff3e03f */
[----:B------:R-:W-:Y:S02]  /*00d0*/  UIADD3.X UR7, URZ, UR5, URZ, UP0, !UPT ;  /* 0x000000053f077290 */ /* 0x000fe400087fe43f */
[----:B------:R-:W-:-:S07]  /*00e0*/  UIADD3.X UR5, URZ, UR5, URZ, UP1, !UPT ;  /* 0x000000053f057290 */ /* 0x000fce0008ffe43f */
[----:B------:R0:W-:Y:S02]  /*00f0*/  UTMACCTL.PF [UR6] ;  /* 0x00000000060079b9 */ /* 0x0001e40008040000 */
[----:B------:R0:W-:Y:S02]  /*0100*/  UTMACCTL.PF [UR4] ;  /* 0x00000000040079b9 */ /* 0x0001e40008040000 */
[----:B0-----:R-:W-:Y:S01]  /*0110*/  NOP ;  /* 0x0000000000007918 */ /* 0x001fe20000000000 */
.L_x_1:
[----:B------:R-:W-:Y:S05]  /*0120*/  BSYNC B0 ;  /* 0x0000000000007941 */ /* 0x000fea0003800000 */
.L_x_0:
[----:B------:R-:W0:Y:S02]  /*0130*/  SHFL.IDX PT, R3, R0, RZ, 0x1f ;  /* 0x00001fff00037589 */ /* 0x000e2400000e0000 */
[----:B0-----:R-:W-:-:S13]  /*0140*/  ISETP.NE.AND P0, PT, R3, RZ, PT ;  /* 0x000000ff0300720c */ /* 0x001fda0003f05270 */
[----:B------:R-:W-:Y:S05]  /*0150*/  @P0 BRA `(.L_x_2) ;  /* 0x00000000008c0947 */ /* 0x000fea0003800000 */
[----:B------:R-:W-:Y:S01]  /*0160*/  ELECT P0, URZ, PT ;  /* 0x00000000003f782f */ /* 0x000fe20003800000 */
[----:B------:R-:W-:-:S12]  /*0170*/  BSSY B0, `(.L_x_2) ;  /* 0x0000021000007945 */ /* 0x000fd80003800000 */
[----:B------:R-:W-:Y:S05]  /*0180*/  @!P0 BRA `(.L_x_3) ;  /* 0x00000000007c8947 */ /* 0x000fea0003800000 */
[----:B------:R-:W0:Y:S01]  /*0190*/  S2UR UR8, SR_CgaCtaId ;  /* 0x00000000000879c3 */ /* 0x000e220000008800 */
[----:B------:R-:W-:Y:S01]  /*01a0*/  UMOV UR4, 0x400 ;  /* 0x0000040000047882 */ /* 0x000fe20000000000 */
[----:B------:R-:W-:Y:S01]  /*01b0*/  UMOV UR5, 0x1 ;  /* 0x0000000100057882 */ /* 0x000fe20000000000 */
[----:B------:R-:W-:Y:S02]  /*01c0*/  UMOV UR6, 0x4 ;  /* 0x0000000400067882 */ /* 0x000fe40000000000 */
[----:B------:R-:W-:-:S04]  /*01d0*/  UIADD3 UR6, -UR6, 0x100000, URZ ;  /* 0x0010000006067890 */ /* 0x000fc8000fffe13f */
[----:B------:R-:W-:Y:S02]  /*01e0*/  USHF.L.U32 UR7, UR6, 0xb, URZ ;  /* 0x0000000b06077899 */ /* 0x000fe4000800063f */
[----:B------:R-:W-:Y:S02]  /*01f0*/  USHF.L.U32 UR6, UR6, 0x1, URZ ;  /* 0x0000000106067899 */ /* 0x000fe4000800063f */
[----:B0-----:R-:W-:Y:S02]  /*0200*/  ULEA UR8, UR8, UR4, 0x18 ;  /* 0x0000000408087291 */ /* 0x001fe4000f8ec03f */
[----:B------:R-:W-:-:S04]  /*0210*/  UIADD3 UR4, -UR5, 0x100000, URZ ;  /* 0x0010000005047890 */ /* 0x000fc8000fffe13f */
[----:B------:R-:W-:Y:S02]  /*0220*/  USHF.L.U32 UR5, UR4, 0xb, URZ ;  /* 0x0000000b04057899 */ /* 0x000fe4000800063f */
[----:B------:R-:W-:Y:S01]  /*0230*/  USHF.L.U32 UR4, UR4, 0x1, URZ ;  /* 0x0000000104047899 */ /* 0x000fe2000800063f */
[----:B------:R-:W0:Y:S11]  /*0240*/  FENCE.VIEW.ASYNC.S ;  /* 0x00000000000073c6 */ /* 0x000e360000000000 */
[----:B0-----:R0:W1:Y:S01]  /*0250*/  SYNCS.EXCH.64 URZ, [UR8], UR4 ;  /* 0x00000004083f75b2 */ /* 0x0010620008000100 */
[----:B------:R0:W2:Y:S01]  /*0260*/  SYNCS.EXCH.64 URZ, [UR8+0x48], UR6 ;  /* 0x00004806083f75b2 */ /* 0x0000a20008000100 */
[----:B------:R0:W3:Y:S01]  /*0270*/  SYNCS.EXCH.64 URZ, [UR8+0x8], UR4 ;  /* 0x00000804083f75b2 */ /* 0x0000e20008000100 */
[----:B------:R0:W4:Y:S01]  /*0280*/  SYNCS.EXCH.64 URZ, [UR8+0x50], UR6 ;  /* 0x00005006083f75b2 */ /* 0x0001220008000100 */
[----:B------:R0:W0:Y:S01]  /*0290*/  SYNCS.EXCH.64 URZ, [UR8+0x10], UR4 ;  /* 0x00001004083f75b2 */ /* 0x0000220008000100 */
        /* <DEDUP_REMOVED lines=13> */
[----:B------:R-:W-:Y:S01]  /*0370*/  NOP ;  /* 0x0000000000007918 */ /* 0x000fe20000000000 */
.L_x_3:
[----:B0-----:R-:W-:Y:S05]  /*0380*/  BSYNC B0 ;  /* 0x0000000000007941 */ /* 0x001fea0003800000 */
.L_x_2:
[----:B------:R-:W-:Y:S01]  /*0390*/  SHF.R.S32.HI R7, RZ, 0x1f, R18 ;  /* 0x0000001fff077819 */ /* 0x000fe20000011412 */
[----:B------:R-:W0:Y:S01]  /*03a0*/  SHFL.IDX PT, R0, R0, RZ, 0x1f ;  /* 0x00001fff00007589 */ /* 0x000e2200000e0000 */
[----:B------:R-:W5:Y:S01]  /*03b0*/  S2UR UR8, SR_CTAID.X ;  /* 0x00000000000879c3 */ /* 0x000f620000002500 */
[----:B------:R-:W-:Y:S02]  /*03c0*/  ELECT P0, URZ, PT ;  /* 0x00000000003f782f */ /* 0x000fe40003800000 */
[----:B------:R-:W-:Y:S01]  /*03d0*/  LEA.HI R7, R7, R18, RZ, 0x7 ;  /* 0x0000001207077211 */ /* 0x000fe200078f38ff */
[----:B------:R-:W1:Y:S01]  /*03e0*/  S2R R4, SR_CTAID.Y ;  /* 0x0000000000047919 */ /* 0x000e620000002600 */
[----:B------:R-:W-:Y:S01]  /*03f0*/  SHF.R.S32.HI R8, RZ, 0x1f, R3 ;  /* 0x0000001fff087819 */ /* 0x000fe20000011403 */
[----:B------:R-:W-:Y:S01]  /*0400*/  ULDC UR4, c[0x0][0x150] ;  /* 0x0000540000047ab9 */ /* 0x000fe20000000800 */
[----:B------:R-:W-:Y:S01]  /*0410*/  LOP3.LUT R7, R7, 0xffffff80, RZ, 0xc0, !PT ;  /* 0xffffff8007077812 */ /* 0x000fe200078ec0ff */
[----:B------:R-:W-:Y:S01]  /*0420*/  NOP ;  /* 0x0000000000007918 */ /* 0x000fe20000000000 */
[----:B------:R-:W-:Y:S01]  /*0430*/  LEA.HI R8, R8, R3, RZ, 0x2 ;  /* 0x0000000308087211 */ /* 0x000fe200078f10ff */
[----:B------:R-:W2:Y:S01]  /*0440*/  LDC R10, c[0x0][0x144] ;  /* 0x00005100ff0a7b82 */ /* 0x000ea20000000800 */
[----:B------:R-:W-:Y:S01]  /*0450*/  NOP ;  /* 0x0000000000007918 */ /* 0x000fe20000000000 */
[----:B------:R-:W-:Y:S01]  /*0460*/  IMAD.IADD R6, R18, 0x1, -R7 ;  /* 0x0000000112067824 */ /* 0x000fe200078e0a07 */
[----:B------:R-:W-:Y:S01]  /*0470*/  LOP3.LUT R8, R8, 0x3ffffffc, RZ, 0xc0, !PT ;  /* 0x3ffffffc08087812 */ /* 0x000fe200078ec0ff */
[----:B------:R-:W-:Y:S01]  /*0480*/  IMAD.MOV.U32 R22, RZ, RZ, 0x1 ;  /* 0x00000001ff167424 */ /* 0x000fe200078e00ff */
[----:B------:R-:W-:-:S02]  /*0490*/  ISETP.NE.AND P3, PT, R5, RZ, PT ;  /* 0x000000ff0500720c */ /* 0x000fc40003f65270 */
[----:B------:R-:W-:Y:S01]  /*04a0*/  SHF.R.S32.HI R7, RZ, 0x1f, R6 ;  /* 0x0000001fff077819 */ /* 0x000fe20000011406 */
[----:B------:R-:W-:Y:S01]  /*04b0*/  IMAD.IADD R8, R3, 0x1, -R8 ;  /* 0x0000000103087824 */ /* 0x000fe200078e0a08 */
[----:B------:R-:W3:Y:S02]  /*04c0*/  LDC R13, c[0x0][0x140] ;  /* 0x00005000ff0d7b82 */ /* 0x000ee40000000800 */
[----:B------:R-:W-:Y:S02]  /*04d0*/  LEA.HI R7, R7, R6, RZ, 0x3 ;  /* 0x0000000607077211 */ /* 0x000fe400078f18ff */
[----:B0-----:R-:W-:Y:S02]  /*04e0*/  ISETP.NE.OR P0, PT, R0, RZ, !P0 ;  /* 0x000000ff0000720c */ /* 0x001fe40004705670 */
[--C-:B------:R-:W-:Y:S02]  /*04f0*/  SHF.R.S32.HI R0, RZ, 0x3, R7.reuse ;  /* 0x00000003ff007819 */ /* 0x100fe40000011407 */
[----:B------:R-:W-:-:S02]  /*0500*/  SHF.R.S32.HI R7, RZ, 0x1f, R7 ;  /* 0x0000001fff077819 */ /* 0x000fc40000011407 */
[----:B-----5:R-:W-:Y:S02]  /*0510*/  I2FP.F32.U32 R9, UR8 ;  /* 0x0000000800097c45 */ /* 0x020fe40008201000 */
[----:B------:R-:W-:-:S03]  /*0520*/  LEA.HI R7, R7, R0, RZ, 0x2 ;  /* 0x0000000007077211 */ /* 0x000fc600078f10ff */
[----:B------:R-:W-:Y:S01]  /*0530*/  FMUL R9, R9, UR4 ;  /* 0x0000000409097c20 */ /* 0x000fe20008400000 */
[----:B------:R-:W-:Y:S01]  /*0540*/  LOP3.LUT R7, R7, 0xfffffffc, RZ, 0xc0, !PT ;  /* 0xfffffffc07077812 */ /* 0x000fe200078ec0ff */
[----:B------:R-:W-:Y:S01]  /*0550*/  VOTEU.ALL UP0, P0 ;  /* 0x00000000003f7886 */ /* 0x000fe20000000000 */
[----:B-1----:R-:W-:Y:S01]  /*0560*/  I2FP.F32.U32 R3, R4 ;  /* 0x0000000400037245 */ /* 0x002fe20000201000 */
[----:B------:R-:W-:Y:S01]  /*0570*/  ULDC UR4, c[0x0][0x154] ;  /* 0x0000550000047ab9 */ /* 0x000fe20000000800 */
[----:B------:R-:W-:Y:S01]  /*0580*/  VOTEU.ALL UP1, P0 ;  /* 0x00000000003f7886 */ /* 0x000fe20000020000 */
[----:B------:R-:W0:Y:S01]  /*0590*/  F2I.U32.TRUNC.NTZ R9, R9 ;  /* 0x0000000900097305 */ /* 0x000e22000020f000 */
[----:B------:R-:W-:Y:S01]  /*05a0*/  IMAD.IADD R7, R0, 0x1, -R7 ;  /* 0x0000000100077824 */ /* 0x000fe200078e0a07 */
[----:B------:R-:W1:Y:S01]  /*05b0*/  @!UP0 S2UR UR7, SR_CgaCtaId ;  /* 0x00000000000789c3 */ /* 0x000e620000008800 */
[----:B------:R-:W-:Y:S01]  /*05c0*/  FMUL R12, R3, UR4 ;  /* 0x00000004030c7c20 */ /* 0x000fe20008400000 */
[----:B------:R-:W-:Y:S01]  /*05d0*/  UMOV UR4, 0x20 ;  /* 0x0000002000047882 */ /* 0x000fe20000000000 */
[----:B------:R-:W-:Y:S01]  /*05e0*/  IMAD R8, R8, 0x4, R7 ;  /* 0x0000000408087824 */ /* 0x000fe200078e0207 */
[----:B------:R-:W-:Y:S01]  /*05f0*/  @!UP0 UMOV UR6, 0x400 ;  /* 0x0000040000068882 */ /* 0x000fe20000000000 */
[----:B------:R-:W-:-:S04]  /*0600*/  @!UP0 UIADD3 UR4, -UR4, 0x100000, URZ ;  /* 0x0010000004048890 */ /* 0x000fc8000fffe13f */
[----:B------:R-:W-:Y:S02]  /*0610*/  @!UP0 USHF.L.U32 UR5, UR4, 0xb, URZ ;  /* 0x0000000b04058899 */ /* 0x000fe4000800063f */
[----:B------:R-:W-:Y:S01]  /*0620*/  @!UP0 USHF.L.U32 UR4, UR4, 0x1, URZ ;  /* 0x0000000104048899 */ /* 0x000fe2000800063f */
[----:B---3--:R-:W-:Y:S01]  /*0630*/  ISETP.EQ.U32.AND P2, PT, R13, 0x1, PT ;  /* 0x000000010d00780c */ /* 0x008fe20003f42070 */
[----:B------:R-:W3:Y:S01]  /*0640*/  F2I.U32.TRUNC.NTZ R12, R12 ;  /* 0x0000000c000c7305 */ /* 0x000ee2000020f000 */
[----:B------:R-:W-:Y:S01]  /*0650*/  LEA.HI R0, R8, R8, RZ, 0x1 ;  /* 0x0000000808007211 */ /* 0x000fe200078f08ff */
[----:B------:R-:W5:Y:S03]  /*0660*/  LDC R7, c[0x0][0x148] ;  /* 0x00005200ff077b82 */ /* 0x000f660000000800 */
[----:B------:R-:W-:Y:S01]  /*0670*/  LOP3.LUT R11, R0, 0xfffffffe, RZ, 0xc0, !PT ;  /* 0xfffffffe000b7812 */ /* 0x000fe200078ec0ff */
[----:B0-----:R-:W-:Y:S01]  /*0680*/  IMAD.MOV R15, RZ, RZ, -R9 ;  /* 0x000000ffff0f7224 */ /* 0x001fe200078e0a09 */
[----:B------:R-:W-:-:S03]  /*0690*/  SHF.R.S32.HI R9, RZ, 0x1f, R2 ;  /* 0x0000001fff097819 */ /* 0x000fc60000011402 */
[----:B--2---:R-:W-:Y:S01]  /*06a0*/  IMAD R3, R10, R15, UR8 ;  /* 0x000000080a037e24 */ /* 0x004fe2000f8e020f */
[----:B------:R-:W-:Y:S01]  /*06b0*/  LEA.HI R9, R9, R2, RZ, 0x2 ;  /* 0x0000000209097211 */ /* 0x000fe200078f10ff */
[C---:B------:R-:W-:Y:S02]  /*06c0*/  IMAD.IADD R0, R8.reuse, 0x1, -R11 ;  /* 0x0000000108007824 */ /* 0x040fe400078e0a0b */
[----:B------:R-:W-:Y:S01]  /*06d0*/  IMAD.SHL.U32 R11, R8, 0x4, RZ ;  /* 0x00000004080b7824 */ /* 0x000fe200078e00ff */
[----:B------:R-:W-:Y:S01]  /*06e0*/  LOP3.LUT R9, R9, 0xfffffffc, RZ, 0xc0, !PT ;  /* 0xfffffffc09097812 */ /* 0x000fe200078ec0ff */
[----:B---3--:R-:W-:Y:S01]  /*06f0*/  IMAD.MOV R24, RZ, RZ, -R12 ;  /* 0x000000ffff187224 */ /* 0x008fe200078e0a0c */
[----:B------:R-:W-:Y:S01]  /*0700*/  ISETP.NE.AND P4, PT, R0, R3, PT ;  /* 0x000000030000720c */ /* 0x000fe20003f85270 */
[----:B-1----:R-:W-:Y:S01]  /*0710*/  @!UP0 ULEA UR6, UR7, UR6, 0x18 ;  /* 0x0000000607068291 */ /* 0x002fe2000f8ec03f */
[----:B------:R-:W-:Y:S01]  /*0720*/  LOP3.LUT R152, R8, 0xc, R11, 0x78, !PT ;  /* 0x0000000c08987812 */ /* 0x000fe200078e780b */
[----:B------:R-:W-:Y:S01]  /*0730*/  IMAD.IADD R0, R2, 0x1, -R9 ;  /* 0x0000000102007824 */ /* 0x000fe200078e0a09 */
[----:B------:R-:W-:Y:S01]  /*0740*/  VOTEU.ALL UP0, P0 ;  /* 0x00000000003f7886 */ /* 0x000fe20000000000 */
[----:B------:R-:W-:Y:S01]  /*0750*/  LOP3.LUT P0, RZ, R6, 0x7, RZ, 0xc0, !PT ;  /* 0x0000000706ff7812 */ /* 0x000fe2000780c0ff */
[----:B------:R-:W-:-:S02]  /*0760*/  VIADD R6, R5, 0xffffffff ;  /* 0xffffffff05067836 */ /* 0x000fc40000000000 */
[----:B------:R-:W-:Y:S01]  /*0770*/  ISETP.NE.AND P1, PT, R0, 0x3, PT ;  /* 0x000000030000780c */ /* 0x000fe20003f25270 */
[----:B-----5:R-:W-:Y:S01]  /*0780*/  IMAD R9, R7, R24, R4 ;  /* 0x0000001807097224 */ /* 0x020fe200078e0204 */
[----:B------:R-:W-:Y:S02]  /*0790*/  ISETP.LT.U32.AND P0, PT, R152, 0x2, !P0 ;  /* 0x000000029800780c */ /* 0x000fe40004701070 */
[----:B------:R-:W-:Y:S01]  /*07a0*/  ISETP.EQ.OR P1, PT, R0, RZ, !P1 ;  /* 0x000000ff0000720c */ /* 0x000fe20004f22670 */
[----:B------:R-:W0:Y:S02]  /*07b0*/  FENCE.VIEW.ASYNC.S ;  /* 0x00000000000073c6 */ /* 0x000e240000000000 */
[----:B0-----:R0:W1:Y:S01]  /*07c0*/  @!UP0 SYNCS.EXCH.64 URZ, [UR6+0xa0], UR4 ;  /* 0x0000a004063f85b2 */ /* 0x0010620008000100 */
[----:B------:R-:W-:Y:S02]  /*07d0*/  @P4 LEA.HI R2, R152, R152, RZ, 0x1 ;  /* 0x0000009898024211 */ /* 0x000fe400078f08ff */
[----:B------:R-:W-:-:S02]  /*07e0*/  ISETP.EQ.AND P1, PT, R5, RZ, P1 ;  /* 0x000000ff0500720c */ /* 0x000fc40000f22270 */
[----:B------:R-:W-:Y:S02]  /*07f0*/  @P4 SHF.R.S32.HI R2, RZ, 0x1, R2 ;  /* 0x00000001ff024819 */ /* 0x000fe40000011402 */
[----:B------:R-:W-:Y:S02]  /*0800*/  ISETP.GE.U32.AND P6, PT, R6, 0x2, PT ;  /* 0x000000020600780c */ /* 0x000fe40003fc6070 */
[----:B------:R-:W-:Y:S02]  /*0810*/  @P4 ISETP.NE.AND P5, PT, R2, R9, PT ;  /* 0x000000090200420c */ /* 0x000fe40003fa5270 */
[----:B------:R-:W-:Y:S02]  /*0820*/  SEL R9, RZ, 0x1, !P0 ;  /* 0x00000001ff097807 */ /* 0x000fe40004000000 */
[----:B------:R-:W-:Y:S02]  /*0830*/  @P4 SEL R22, RZ, 0x1, P5 ;  /* 0x00000001ff164807 */ /* 0x000fe40002800000 */
[----:B------:R-:W-:Y:S01]  /*0840*/  SEL R19, RZ, 0x1, !P1 ;  /* 0x00000001ff137807 */ /* 0x000fe20004800000 */
[----:B------:R0:W2:Y:S01]  /*0850*/  @!UP1 SYNCS.EXCH.64 URZ, [UR6+0xa8], UR4 ;  /* 0x0000a804063f95b2 */ /* 0x0000a20008000100 */
[----:B------:R-:W-:Y:S01]  /*0860*/  LOP3.LUT R22, R22, R9, RZ, 0xc0, !PT ;  /* 0x0000000916167212 */ /* 0x000fe200078ec0ff */
[----:B------:R-:W-:Y:S01]  /*0870*/  NOP ;  /* 0x0000000000007918 */ /* 0x000fe20000000000 */
[----:B------:R-:W-:Y:S01]  /*0880*/  SEL R19, R19, 0x2, P6 ;  /* 0x0000000213137807 */ /* 0x000fe20003000000 */
[----:B------:R-:W-:Y:S06]  /*0890*/  @!P2 BRA `(.L_x_4) ;  /* 0x000000000008a947 */ /* 0x000fec0003800000 */
[----:B-12-4-:R-:W-:Y:S01]  /*08a0*/  UCGABAR_ARV ;  /* 0x00000000000079c7 */ /* 0x016fe20008000000 */
[----:B------:R-:W-:Y:S05]  /*08b0*/  BRA `(.L_x_5) ;  /* 0x0000000000047947 */ /* 0x000fea0003800000 */
.L_x_4:
[----:B-12-4-:R-:W-:Y:S01]  /*08c0*/  NOP ;  /* 0x0000000000007918 */ /* 0x016fe20000000000 */
.L_x_5:
[----:B------:R-:W1:Y:S01]  /*08d0*/  LDC R2, c[0x0][0x65c] ;  /* 0x00019700ff027b82 */ /* 0x000e620000000800 */
[----:B------:R-:W-:Y:S02]  /*08e0*/  IMAD.U32 R8, RZ, RZ, UR8 ;  /* 0x00000008ff087e24 */ /* 0x000fe4000f8e00ff */
[----:B------:R-:W-:Y:S01]  /*08f0*/  IMAD.MOV.U32 R9, RZ, RZ, RZ ;  /* 0x000000ffff097224 */ /* 0x000fe200078e00ff */
[----:B-1----:R-:W-:-:S04]  /*0900*/  ISETP.NE.AND P1, PT, R2, 0x1, PT ;  /* 0x000000010200780c */ /* 0x002fc80003f25270 */
[----:B------:R-:W-:-:S09]  /*0910*/  P2R R5, PR, RZ, 0x2 ;  /* 0x00000002ff057803 */ /* 0x000fd20000000000 */
[----:B------:R-:W1:Y:S01]  /*0920*/  @P1 LDC R17, c[0x0][0x10] ;  /* 0x00000400ff111b82 */ /* 0x000e620000000800 */
[----:B------:R-:W-:Y:S01]  /*0930*/  @P1 IMAD.MOV.U32 R5, RZ, RZ, RZ ;  /* 0x000000ffff051224 */ /* 0x000fe200078e00ff */
[----:B------:R-:W-:-:S06]  /*0940*/  @P1 MOV R13, RZ ;  /* 0x000000ff000d1202 */ /* 0x000fcc0000000f00 */
[----:B------:R-:W2:Y:S01]  /*0950*/  @!P1 LDC R11, c[0x0][0xc] ;  /* 0x00000300ff0b9b82 */ /* 0x000ea20000000800 */
[----:B-1----:R-:W-:-:S04]  /*0960*/  @P1 IMAD.WIDE.U32 R16, R17, UR8, R4 ;  /* 0x0000000811101c25 */ /* 0x002fc8000f8e0004 */
[----:B------:R-:W-:Y:S02]  /*0970*/  @P1 IMAD.IADD R17, R17, 0x1, R13 ;  /* 0x0000000111111824 */ /* 0x000fe400078e020d */
[----:B--2---:R-:W-:-:S04]  /*0980*/  @!P1 IMAD.WIDE.U32 R8, R4, R11, R8 ;  /* 0x0000000b04089225 */ /* 0x004fc800078e0008 */
[----:B------:R-:W-:Y:S02]  /*0990*/  @!P1 IMAD.MOV.U32 R16, RZ, RZ, R8 ;  /* 0x000000ffff109224 */ /* 0x000fe400078e0008 */
[----:B------:R-:W-:Y:S01]  /*09a0*/  @!P1 IMAD.MOV.U32 R17, RZ, RZ, R9 ;  /* 0x000000ffff119224 */ /* 0x000fe200078e0009 */
[----:B------:R-:W-:Y:S06]  /*09b0*/  @!P2 BRA `(.L_x_6) ;  /* 0x00000000000ca947 */ /* 0x000fec0003800000 */
[----:B------:R-:W-:Y:S01]  /*09c0*/  UCGABAR_WAIT ;  /* 0x0000000000007dc7 */ /* 0x000fe20008000000 */
[----:B------:R-:W-:Y:S01]  /*09d0*/  CCTL.IVALL ;  /* 0x00000000ff00798f */ /* 0x000fe20002000000 */
[----:B------:R-:W-:Y:S05]  /*09e0*/  BRA `(.L_x_7) ;  /* 0x0000000000047947 */ /* 0x000fea0003800000 */
.L_x_6:
[----:B------:R-:W-:Y:S06]  /*09f0*/  BAR.SYNC.DEFER_BLOCKING 0x0 ;  /* 0x0000000000007b1d */ /* 0x000fec0000010000 */
.L_x_7:
[----:B------:R-:W-:Y:S05]  /*0a00*/  @!P3 BRA `(.L_x_8) ;  /* 0x000000a000c4b947 */ /* 0x000fea0003800000 */
[----:B------:R-:W-:-:S13]  /*0a10*/  ISETP.GT.U32.AND P0, PT, R6, 0x1, PT ;  /* 0x000000010600780c */ /* 0x000fda0003f04070 */
[----:B0-----:R-:W-:Y:S05]  /*0a20*/  @P0 EXIT ;  /* 0x000000000000094d */ /* 0x001fea0003800000 */
[----:B------:R-:W-:Y:S01]  /*0a30*/  ULDC.64 UR4, c[0x0][0x650] ;  /* 0x0001940000047ab9 */ /* 0x000fe20000000a00 */
[----:B------:R-:W-:Y:S01]  /*0a40*/  PRMT R0, RZ, 0x7610, R0 ;  /* 0x00007610ff007816 */ /* 0x000fe20000000000 */
[----:B------:R-:W-:Y:S01]  /*0a50*/  IMAD.MOV.U32 R153, RZ, RZ, -0x1 ;  /* 0xffffffffff997424 */ /* 0x000fe200078e00ff */
[----:B------:R-:W-:Y:S01]  /*0a60*/  ISETP.GE.U32.AND P0, PT, R16, UR4, PT ;  /* 0x0000000410007c0c */ /* 0x000fe2000bf06070 */
[----:B------:R-:W-:Y:S02]  /*0a70*/  IMAD.MOV.U32 R154, RZ, RZ, -0x1 ;  /* 0xffffffffff9a7424 */ /* 0x000fe400078e00ff */
[----:B------:R-:W-:Y:S01]  /*0a80*/  IMAD.MOV.U32 R23, RZ, RZ, -0x1 ;  /* 0xffffffffff177424 */ /* 0x000fe200078e00ff */
[----:B------:R-:W-:-:S13]  /*0a90*/  ISETP.GE.U32.AND.EX P0, PT, R17, UR5, PT, P0 ;  /* 0x0000000511007c0c */ /* 0x000fda000bf06100 */
[----:B------:R-:W-:Y:S05]  /*0aa0*/  @P0 BRA `(.L_x_9) ;  /* 0x00000004002c0947 */ /* 0x000fea0003800000 */
[----:B------:R-:W0:Y:S01]  /*0ab0*/  LDC.64 R20, c[0x0][0x628] ;  /* 0x00018a00ff147b82 */ /* 0x000e220000000a00 */
[----:B------:R-:W-:Y:S02]  /*0ac0*/  IMAD.MOV.U32 R8, RZ, RZ, R16 ;  /* 0x000000ffff087224 */ /* 0x000fe400078e0010 */
[----:B------:R-:W-:-:S05]  /*0ad0*/  IMAD.MOV.U32 R9, RZ, RZ, R17 ;  /* 0x000000ffff097224 */ /* 0x000fca00078e0011 */
[----:B------:R-:W1:Y:S08]  /*0ae0*/  LDC R0, c[0x0][0x630] ;  /* 0x00018c00ff007b82 */ /* 0x000e700000000800 */
[----:B------:R-:W2:Y:S01]  /*0af0*/  LDC.64 R26, c[0x0][0x620] ;  /* 0x00018800ff1a7b82 */ /* 0x000ea20000000a00 */
[----:B0-----:R-:W-:-:S04]  /*0b00*/  ISETP.NE.U32.AND P0, PT, R20, RZ, PT ;  /* 0x000000ff1400720c */ /* 0x001fc80003f05070 */
[----:B------:R-:W-:-:S13]  /*0b10*/  ISETP.NE.AND.EX P0, PT, R21, RZ, PT, P0 ;  /* 0x000000ff1500720c */ /* 0x000fda0003f05300 */
[----:B-12---:R-:W-:Y:S05]  /*0b20*/  @!P0 BRA `(.L_x_10) ;  /* 0x0000000000288947 */ /* 0x006fea0003800000 */
[----:B------:R-:W0:Y:S02]  /*0b30*/  LDC R13, c[0x0][0x634] ;  /* 0x00018d00ff0d7b82 */ /* 0x000e240000000800 */
[----:B0-----:R-:W-:-:S05]  /*0b40*/  IADD3 R13, P0, R16, R13, RZ ;  /* 0x0000000d100d7210 */ /* 0x001fca0007f1e0ff */
[----:B------:R-:W-:-:S04]  /*0b50*/  IMAD.X R15, RZ, RZ, R17, P0 ;  /* 0x000000ffff0f7224 */ /* 0x000fc800000e0611 */
[----:B------:R-:W-:-:S04]  /*0b60*/  IMAD.WIDE.U32 R8, R15, R20, RZ ;  /* 0x000000140f087225 */ /* 0x000fc800078e00ff */
[----:B------:R-:W-:-:S04]  /*0b70*/  IMAD.WIDE.U32 R10, P0, R13, R21, R8 ;  /* 0x000000150d0a7225 */ /* 0x000fc80007800008 */
[----:B------:R-:W-:-:S04]  /*0b80*/  IMAD.WIDE.U32 R8, R13, R20, RZ ;  /* 0x000000140d087225 */ /* 0x000fc800078e00ff */
[----:B------:R-:W-:Y:S01]  /*0b90*/  IMAD.X R13, RZ, RZ, RZ, P0 ;  /* 0x000000ffff0d7224 */ /* 0x000fe200000e06ff */
[----:B------:R-:W-:Y:S01]  /*0ba0*/  IADD3 RZ, P0, R9, R10, RZ ;  /* 0x0000000a09ff7210 */ /* 0x000fe20007f1e0ff */
[----:B------:R-:W-:-:S04]  /*0bb0*/  IMAD.MOV.U32 R12, RZ, RZ, R11 ;  /* 0x000000ffff0c7224 */ /* 0x000fc800078e000b */
[----:B------:R-:W-:-:S08]  /*0bc0*/  IMAD.WIDE.U32.X R8, R15, R21, R12, P0 ;  /* 0x000000150f087225 */ /* 0x000fd000000e040c */
.L_x_10:
[----:B------:R-:W0:Y:S01]  /*0bd0*/  LDC.64 R20, c[0x0][0x640] ;  /* 0x00019000ff147b82 */ /* 0x000e220000000a00 */
[--C-:B------:R-:W-:Y:S01]  /*0be0*/  SHF.R.U64 R28, R8, R0, R9.reuse ;  /* 0x00000000081c7219 */ /* 0x100fe20000001209 */
[----:B------:R-:W-:Y:S01]  /*0bf0*/  IMAD R30, R7, R24, R4 ;  /* 0x00000018071e7224 */ /* 0x000fe200078e0204 */
[----:B------:R-:W-:Y:S01]  /*0c00*/  SHF.R.U32.HI R0, RZ, R0, R9 ;  /* 0x00000000ff007219 */ /* 0x000fe20000011609 */
[----:B------:R-:W-:Y:S01]  /*0c10*/  IMAD.MOV.U32 R23, RZ, RZ, 0x1 ;  /* 0x00000001ff177424 */ /* 0x000fe200078e00ff */
[----:B------:R-:W-:-:S03]  /*0c20*/  IADD3 R5, P0, RZ, -R28, RZ ;  /* 0x8000001cff057210 */ /* 0x000fc60007f1e0ff */
[----:B------:R-:W1:Y:S02]  /*0c30*/  LDC R6, c[0x0][0x618] ;  /* 0x00018600ff067b82 */ /* 0x000e640000000800 */
[----:B------:R-:W-:-:S04]  /*0c40*/  IMAD.X R9, RZ, RZ, ~R0, P0 ;  /* 0x000000ffff097224 */ /* 0x000fc800000e0e00 */
[-C--:B------:R-:W-:Y:S02]  /*0c50*/  IMAD R0, R9, R26.reuse, RZ ;  /* 0x0000001a09007224 */ /* 0x080fe400078e02ff */
[----:B------:R-:W2:Y:S01]  /*0c60*/  LDC R11, c[0x0][0x608] ;  /* 0x00018200ff0b7b82 */ /* 0x000ea20000000800 */
[----:B------:R-:W-:-:S04]  /*0c70*/  IMAD.WIDE.U32 R8, R5, R26, R16 ;  /* 0x0000001a05087225 */ /* 0x000fc800078e0010 */
[----:B------:R-:W-:-:S03]  /*0c80*/  IMAD R5, R5, R27, R0 ;  /* 0x0000001b05057224 */ /* 0x000fc600078e0200 */
[----:B------:R-:W3:Y:S01]  /*0c90*/  LDC R12, c[0x0][0x658] ;  /* 0x00019600ff0c7b82 */ /* 0x000ee20000000800 */
[----:B0-----:R-:W-:Y:S02]  /*0ca0*/  ISETP.NE.U32.AND P0, PT, R20, RZ, PT ;  /* 0x000000ff1400720c */ /* 0x001fe40003f05070 */
[----:B------:R-:W-:Y:S01]  /*0cb0*/  IADD3 R5, R9, R5, RZ ;  /* 0x0000000509057210 */ /* 0x000fe20007ffe0ff */
[----:B------:R-:W-:Y:S01]  /*0cc0*/  IMAD.MOV.U32 R9, RZ, RZ, -0x1 ;  /* 0xffffffffff097424 */ /* 0x000fe200078e00ff */
[----:B------:R-:W-:-:S03]  /*0cd0*/  ISETP.NE.AND.EX P0, PT, R21, RZ, PT, P0 ;  /* 0x000000ff1500720c */ /* 0x000fc60003f05300 */
[----:B------:R-:W0:Y:S01]  /*0ce0*/  LDC R15, c[0x0][0x600] ;  /* 0x00018000ff0f7b82 */ /* 0x000e220000000800 */
[-CC-:B-1----:R-:W-:Y:S02]  /*0cf0*/  SHF.R.U64 R13, R8, R6.reuse, R5.reuse ;  /* 0x00000006080d7219 */ /* 0x182fe40000001205 */
[----:B------:R-:W-:-:S05]  /*0d00*/  SHF.R.U32.HI R0, RZ, R6, R5 ;  /* 0x00000006ff007219 */ /* 0x000fca0000011605 */
[----:B------:R-:W1:Y:S01]  /*0d10*/  LDC R14, c[0x0][0x648] ;  /* 0x00019200ff0e7b82 */ /* 0x000e620000000800 */
[-CC-:B--2---:R-:W-:Y:S02]  /*0d20*/  SHF.R.U64 R27, R13, R11.reuse, R0.reuse ;  /* 0x0000000b0d1b7219 */ /* 0x184fe40000001200 */
[----:B------:R-:W-:-:S05]  /*0d30*/  SHF.R.U32.HI R5, RZ, R11, R0 ;  /* 0x0000000bff057219 */ /* 0x000fca0000011600 */
[----:B------:R-:W2:Y:S01]  /*0d40*/  LDC R26, c[0x0][0x638] ;  /* 0x00018e00ff1a7b82 */ /* 0x000ea20000000800 */
[-CC-:B---3--:R-:W-:Y:S02]  /*0d50*/  SHF.R.U64 R24, R27, R12.reuse, R5.reuse ;  /* 0x0000000c1b187219 */ /* 0x188fe40000001205 */
[-C--:B------:R-:W-:Y:S02]  /*0d60*/  SHF.L.U32 R0, R9, R12.reuse, RZ ;  /* 0x0000000c09007219 */ /* 0x080fe400000006ff */
[----:B------:R-:W-:Y:S01]  /*0d70*/  SHF.R.U32.HI R5, RZ, R12, R5 ;  /* 0x0000000cff057219 */ /* 0x000fe20000011605 */
[----:B------:R-:W-:Y:S01]  /*0d80*/  IMAD.MOV.U32 R4, RZ, RZ, R24 ;  /* 0x000000ffff047224 */ /* 0x000fe200078e0018 */
[----:B------:R-:W-:Y:S01]  /*0d90*/  LOP3.LUT R10, RZ, R0, RZ, 0x33, !PT ;  /* 0x00000000ff0a7212 */ /* 0x000fe200078e33ff */
[----:B------:R-:W3:Y:S01]  /*0da0*/  LDC R25, c[0x0][0x610] ;  /* 0x00018400ff197b82 */ /* 0x000ee20000000800 */
[----:B------:R-:W-:Y:S05]  /*0db0*/  @!P0 BRA `(.L_x_11) ;  /* 0x0000000000288947 */ /* 0x000fea0003800000 */
[----:B------:R-:W4:Y:S02]  /*0dc0*/  LDC R9, c[0x0][0x64c] ;  /* 0x00019300ff097b82 */ /* 0x000f240000000800 */
[----:B----4-:R-:W-:-:S05]  /*0dd0*/  IADD3 R9, P0, R24, R9, RZ ;  /* 0x0000000918097210 */ /* 0x010fca0007f1e0ff */
        /* <DEDUP_REMOVED lines=8> */
.L_x_11:
[----:B-1----:R-:W-:Y:S01]  /*0e60*/  SHF.R.U64 R4, R4, R14, R5 ;  /* 0x0000000e04047219 */ /* 0x002fe20000001205 */
[----:B0-----:R-:W-:Y:S01]  /*0e70*/  VIADD R6, R15, 0xffffffff ;  /* 0xffffffff0f067836 */ /* 0x001fe20000000000 */
[----:B------:R-:W-:Y:S01]  /*0e80*/  SHF.L.U32 R0, R23, R12, RZ ;  /* 0x0000000c17007219 */ /* 0x000fe200000006ff */
[----:B------:R-:W-:Y:S01]  /*0e90*/  IMAD.MOV.U32 R23, RZ, RZ, R28 ;  /* 0x000000ffff177224 */ /* 0x000fe200078e001c */
[----:B------:R-:W-:Y:S01]  /*0ea0*/  LOP3.LUT R5, R27, R10, RZ, 0xc0, !PT ;  /* 0x0000000a1b057212 */ /* 0x000fe200078ec0ff */
[----:B------:R-:W-:Y:S01]  /*0eb0*/  IMAD.MOV R7, RZ, RZ, -R4 ;  /* 0x000000ffff077224 */ /* 0x000fe200078e0a04 */
[----:B------:R-:W-:Y:S02]  /*0ec0*/  SEL R3, R3, R30, !P1 ;  /* 0x0000001e03037207 */ /* 0x000fe40004800000 */
[----:B------:R-:W-:Y:S01]  /*0ed0*/  LOP3.LUT R6, R13, R6, RZ, 0xc0, !PT ;  /* 0x000000060d067212 */ /* 0x000fe200078ec0ff */
[----:B------:R-:W-:Y:S02]  /*0ee0*/  IMAD R4, R0, R4, R5 ;  /* 0x0000000400047224 */ /* 0x000fe400078e0205 */
[----:B--2---:R-:W-:-:S02]  /*0ef0*/  IMAD R0, R7, R26, R24 ;  /* 0x0000001a07007224 */ /* 0x004fc400078e0218 */
[----:B---3--:R-:W-:Y:S02]  /*0f00*/  IMAD R3, R4, R25, R3 ;  /* 0x0000001904037224 */ /* 0x008fe400078e0203 */
[----:B------:R-:W-:Y:S02]  /*0f10*/  IMAD.MOV.U32 R5, RZ, RZ, 0x1 ;  /* 0x00000001ff057424 */ /* 0x000fe400078e00ff */
[----:B------:R-:W-:-:S03]  /*0f20*/  IMAD R4, R0, R15, R6 ;  /* 0x0000000f00047224 */ /* 0x000fc600078e0206 */
[----:B------:R-:W-:Y:S02]  /*0f30*/  PRMT R0, R5, 0x7610, R0 ;  /* 0x0000761005007816 */ /* 0x000fe40000000000 */
[----:B------:R-:W-:Y:S02]  /*0f40*/  SEL R154, R4, R3, !P1 ;  /* 0x00000003049a7207 */ /* 0x000fe40004800000 */
[----:B------:R-:W-:-:S07]  /*0f50*/  SEL R153, R3, R4, !P1 ;  /* 0x0000000403997207 */ /* 0x000fce0004800000 */
.L_x_9:
[----:B------:R-:W-:-:S08]  /*0f60*/  NOP ;  /* 0x0000000000007918 */ /* 0x000fd00000000000 */
[----:B------:R-:W0:Y:S02]  /*0f70*/  USETMAXREG.TRY_ALLOC.CTAPOOL UP0, 0xe8 ;  /* 0x000000e8000079c8 */ /* 0x000e240008000600 */
[----:B0-----:R-:W-:-:S13]  /*0f80*/  PLOP3.LUT P0, PT, PT, PT, UP0, 0x80, 0x0 ;  /* 0x000000000000781c */ /* 0x001fda0003f0f008 */
[----:B------:R-:W-:Y:S05]  /*0f90*/  @!P0 BRA `(.L_x_9) ;  /* 0xfffffffc00f08947 */ /* 0x000fea000383ffff */
[----:B------:R-:W-:Y:S01]  /*0fa0*/  ULDC.64 UR4, c[0x0][0x598] ;  /* 0x0001660000047ab9 */ /* 0x000fe20000000a00 */
[----:B------:R-:W-:Y:S01]  /*0fb0*/  ULDC.64 UR36, c[0x0][0x208] ;  /* 0x0000820000247ab9 */ /* 0x000fe20000000a00 */
[----:B------:R-:W-:-:S04]  /*0fc0*/  ISETP.NE.U32.AND P0, PT, RZ, UR4, PT ;  /* 0x00000004ff007c0c */ /* 0x000fc8000bf05070 */
[----:B------:R-:W-:-:S13]  /*0fd0*/  ISETP.NE.AND.EX P0, PT, RZ, UR5, PT, P0 ;  /* 0x00000005ff007c0c */ /* 0x000fda000bf05300 */
[----:B------:R-:W-:Y:S05]  /*0fe0*/  @!P0 BRA `(.L_x_12) ;  /* 0x00000000001c8947 */ /* 0x000fea0003800000 */
[----:B------:R-:W0:Y:S02]  /*0ff0*/  LDC.64 R4, c[0x0][0x598] ;  /* 0x00016600ff047b82 */ /* 0x000e240000000a00 */
[----:B0-----:R-:W2:Y:S02]  /*1000*/  LDG.E.64 R4, desc[UR36][R4.64] ;  /* 0x0000002404047981 */ /* 0x001ea4000c1e1b00 */
[----:B--2---:R-:W-:-:S04]  /*1010*/  ISETP.NE.U32.AND P0, PT, R4, RZ, PT ;  /* 0x000000ff0400720c */ /* 0x004fc80003f05070 */
[----:B------:R-:W-:-:S13]  /*1020*/  ISETP.NE.AND.EX P0, PT, R5, RZ, PT, P0 ;  /* 0x000000ff0500720c */ /* 0x000fda0003f05300 */
[----:B------:R-:W-:Y:S05]  /*1030*/  @!P0 BRA `(.L_x_12) ;  /* 0x0000000000088947 */ /* 0x000fea0003800000 */
[----:B------:R0:W5:Y:S01]  /*1040*/  LD.E R155, desc[UR36][R4.64] ;  /* 0x00000024049b7980 */ /* 0x000162000c101900 */
[----:B------:R-:W-:Y:S05]  /*1050*/  BRA `(.L_x_13) ;  /* 0x0000000000247947 */ /* 0x000fea0003800000 */
.L_x_12:
[----:B------:R-:W-:Y:S02]  /*1060*/  ULDC.64 UR4, c[0x0][0x588] ;  /* 0x0001620000047ab9 */ /* 0x000fe40000000a00 */
[----:B------:R-:W-:-:S04]  /*1070*/  ISETP.NE.U32.AND P0, PT, RZ, UR4, PT ;  /* 0x00000004ff007c0c */ /* 0x000fc8000bf05070 */
[----:B------:R-:W-:-:S13]  /*1080*/  ISETP.NE.AND.EX P0, PT, RZ, UR5, PT, P0 ;  /* 0x00000005ff007c0c */ /* 0x000fda000bf05300 */
[----:B------:R-:W-:Y:S05]  /*1090*/  @!P0 BRA `(.L_x_14) ;  /* 0x00000000000c8947 */ /* 0x000fea0003800000 */
[----:B------:R-:W0:Y:S02]  /*10a0*/  LDC.64 R4, c[0x0][0x588] ;  /* 0x00016200ff047b82 */ /* 0x000e240000000a00 */
[----:B0-----:R1:W5:Y:S01]  /*10b0*/  LDG.E R155, desc[UR36][R4.64] ;  /* 0x00000024049b7981 */ /* 0x001362000c1e1900 */
[----:B------:R-:W-:Y:S05]  /*10c0*/  BRA `(.L_x_13) ;  /* 0x0000000000087947 */ /* 0x000fea0003800000 */
.L_x_14:
[----:B------:R-:W-:Y:S02]  /*10d0*/  ULDC UR4, c[0x0][0x580] ;  /* 0x0001600000047ab9 */ /* 0x000fe40000000800 */
[----:B------:R-:W-:-:S07]  /*10e0*/  IMAD.U32 R155, RZ, RZ, UR4 ;  /* 0x00000004ff9b7e24 */ /* 0x000fce000f8e00ff */
.L_x_13:
[----:B------:R-:W-:Y:S02]  /*10f0*/  ULDC.64 UR4, c[0x0][0x5a0] ;  /* 0x0001680000047ab9 */ /* 0x000fe40000000a00 */
[----:B------:R-:W-:-:S04]  /*1100*/  ISETP.NE.U32.AND P0, PT, RZ, UR4, PT ;  /* 0x00000004ff007c0c */ /* 0x000fc8000bf05070 */
[----:B------:R-:W-:-:S13]  /*1110*/  ISETP.NE.AND.EX P0, PT, RZ, UR5, PT, P0 ;  /* 0x00000005ff007c0c */ /* 0x000fda000bf05300 */
[----:B------:R-:W-:Y:S05]  /*1120*/  @!P0 BRA `(.L_x_15) ;  /* 0x00000000001c8947 */ /* 0x000fea0003800000 */
[----:B01----:R-:W0:Y:S02]  /*1130*/  LDC.64 R4, c[0x0][0x5a0] ;  /* 0x00016800ff047b82 */ /* 0x003e240000000a00 */
[----:B0-----:R-:W2:Y:S02]  /*1140*/  LDG.E.64 R4, desc[UR36][R4.64] ;  /* 0x0000002404047981 */ /* 0x001ea4000c1e1b00 */
[----:B--2---:R-:W-:-:S04]  /*1150*/  ISETP.NE.U32.AND P0, PT, R4, RZ, PT ;  /* 0x000000ff0400720c */ /* 0x004fc80003f05070 */
[----:B------:R-:W-:-:S13]  /*1160*/  ISETP.NE.AND.EX P0, PT, R5, RZ, PT, P0 ;  /* 0x000000ff0500720c */ /* 0x000fda0003f05300 */
[----:B------:R-:W-:Y:S05]  /*1170*/  @!P0 BRA `(.L_x_15) ;  /* 0x0000000000088947 */ /* 0x000fea0003800000 */
[----:B------:R0:W5:Y:S01]  /*1180*/  LD.E R156, desc[UR36][R4.64] ;  /* 0x00000024049c7980 */ /* 0x000162000c101900 */
[----:B------:R-:W-:Y:S05]  /*1190*/  BRA `(.L_x_16) ;  /* 0x0000000000247947 */ /* 0x000fea0003800000 */
.L_x_15:
[----:B------:R-:W-:Y:S02]  /*11a0*/  ULDC.64 UR4, c[0x0][0x590] ;  /* 0x0001640000047ab9 */ /* 0x000fe40000000a00 */
[----:B------:R-:W-:-:S04]  /*11b0*/  ISETP.NE.U32.AND P0, PT, RZ, UR4, PT ;  /* 0x00000004ff007c0c */ /* 0x000fc8000bf05070 */
[----:B------:R-:W-:-:S13]  /*11c0*/  ISETP.NE.AND.EX P0, PT, RZ, UR5, PT, P0 ;  /* 0x00000005ff007c0c */ /* 0x000fda000bf05300 */
[----:B------:R-:W-:Y:S05]  /*11d0*/  @!P0 BRA `(.L_x_17) ;  /* 0x00000000000c8947 */ /* 0x000fea0003800000 */
[----:B------:R-:W2:Y:S02]  /*11e0*/  LDC.64 R156, c[0x0][0x590] ;  /* 0x00016400ff9c7b82 */ /* 0x000ea40000000a00 */
[----:B--2---:R2:W5:Y:S01]  /*11f0*/  LDG.E R156, desc[UR36][R156.64] ;  /* 0x000000249c9c7981 */ /* 0x004562000c1e1900 */
[----:B------:R-:W-:Y:S05]  /*1200*/  BRA `(.L_x_16) ;  /* 0x0000000000087947 */ /* 0x000fea0003800000 */
.L_x_17:
[----:B------:R-:W-:Y:S02]  /*1210*/  ULDC UR4, c[0x0][0x584] ;  /* 0x0001610000047ab9 */ /* 0x000fe40000000800 */
[----:B------:R-:W-:-:S07]  /*1220*/  IMAD.U32 R156, RZ, RZ, UR4 ;  /* 0x00000004ff9c7e24 */ /* 0x000fce000f8e00ff */
.L_x_16:
[----:B------:R-:W-:-:S13]  /*1230*/  LOP3.LUT P0, RZ, R0, 0xff, RZ, 0xc0, !PT ;  /* 0x000000ff00ff7812 */ /* 0x000fda000780c0ff */
[----:B------:R-:W-:Y:S05]  /*1240*/  @!P0 EXIT ;  /* 0x000000000000894d */ /* 0x000fea0003800000 */
[----:B------:R-:W-:Y:S01]  /*1250*/  ULDC UR4, c[0x0][0x28c] ;  /* 0x0000a30000047ab9 */ /* 0x000fe20000000800 */
[----:B------:R-:W-:Y:S01]  /*1260*/  LOP3.LUT R166, R19, 0x1, RZ, 0xfc, !PT ;  /* 0x0000000113a67812 */ /* 0x000fe200078efcff */
[----:B------:R-:W-:Y:S01]  /*1270*/  UIADD3 UR4, UR4, 0x1f, URZ ;  /* 0x0000001f04047890 */ /* 0x000fe2000fffe03f */
[----:B------:R-:W-:Y:S01]  /*1280*/  UMOV UR38, URZ ;  /* 0x0000003f00267c82 */ /* 0x000fe20008000000 */
[----:B------:R-:W-:Y:S02]  /*1290*/  UMOV UR39, URZ ;  /* 0x0000003f00277c82 */ /* 0x000fe40008000000 */
[----:B------:R-:W-:-:S04]  /*12a0*/  USHF.R.S32.HI UR5, URZ, 0x1f, UR4 ;  /* 0x0000001f3f057899 */ /* 0x000fc80008011404 */
[----:B------:R-:W-:-:S04]  /*12b0*/  ULEA.HI UR5, UR5, UR4, URZ, 0x5 ;  /* 0x0000000405057291 */ /* 0x000fc8000f8f283f */
[----:B------:R-:W-:-:S12]  /*12c0*/  USHF.R.S32.HI UR40, URZ, 0x5, UR5 ;  /* 0x000000053f287899 */ /* 0x000fd80008011405 */
.L_x_291:
[----:B------:R-:W-:Y:S01]  /*12d0*/  LOP3.LUT R0, R18, 0x80, RZ, 0xc0, !PT ;  /* 0x0000008012007812 */ /* 0x000fe200078ec0ff */
[----:B---3--:R-:W3:Y:S01]  /*12e0*/  S2UR UR7, SR_CgaCtaId ;  /* 0x00000000000779c3 */ /* 0x008ee20000008800 */
[----:B------:R-:W-:Y:S02]  /*12f0*/  UMOV UR6, 0x400 ;  /* 0x0000040000067882 */ /* 0x000fe40000000000 */
[----:B------:R-:W-:-:S06]  /*1300*/  SHF.R.U32.HI R0, RZ, 0x7, R0 ;  /* 0x00000007ff007819 */ /* 0x000fcc0000011600 */
[----:B----4-:R-:W4:Y:S01]  /*1310*/  SHFL.IDX PT, R0, R0, RZ, 0x1f ;  /* 0x00001fff00007589 */ /* 0x010f2200000e0000 */
[----:B---3--:R-:W-:Y:S01]  /*1320*/  ULEA UR6, UR7, UR6, 0x18 ;  /* 0x0000000607067291 */ /* 0x008fe2000f8ec03f */
[----:B----4-:R-:W-:-:S13]  /*1330*/  R2UR UR4, R0 ;  /* 0x00000000000472ca */ /* 0x010fda00000e0000 */
[----:B------:R-:W-:-:S04]  /*1340*/  ULEA.HI UR5, UR4, UR4, URZ, 0x1 ;  /* 0x0000000404057291 */ /* 0x000fc8000f8f083f */
[----:B------:R-:W-:-:S04]  /*1350*/  ULOP3.LUT UR5, UR5, 0xffffe, URZ, 0xc0, !UPT ;  /* 0x000ffffe05057892 */ /* 0x000fc8000f8ec03f */
[----:B------:R-:W-:-:S03]  /*1360*/  UIADD3 UR5, UR4, -UR5, URZ ;  /* 0x8000000504057290 */ /* 0x000fc6000fffe03f */
[----:B------:R-:W-:Y:S01]  /*1370*/  ULDC UR4, c[0x0][0x28c] ;  /* 0x0000a30000047ab9 */ /* 0x000fe20000000800 */
[----:B------:R-:W-:Y:S01]  /*1380*/  ULEA UR5, UR5, UR6, 0xc ;  /* 0x0000000605057291 */ /* 0x000fe2000f8e603f */
[----:B------:R-:W-:-:S03]  /*1390*/  ISETP.LT.AND P0, PT, RZ, UR4, PT ;  /* 0x00000004ff007c0c */ /* 0x000fc6000bf01270 */
[----:B------:R-:W-:-:S04]  /*13a0*/  UIADD3 UR5, UR5, 0x180, URZ ;  /* 0x0000018005057890 */ /* 0x000fc8000fffe03f */
[----:B------:R-:W-:-:S04]  /*13b0*/  USHF.R.U32.HI UR5, URZ, 0x4, UR5 ;  /* 0x000000043f057899 */ /* 0x000fc80008011605 */
[----:B------:R-:W-:Y:S02]  /*13c0*/  ULOP3.LUT UR41, UR5, 0x3fff, URZ, 0xc0, !UPT ;  /* 0x00003fff05297892 */ /* 0x000fe4000f8ec03f */
[----:B-12---:R-:W-:Y:S10]  /*13d0*/  @P0 BRA `(.L_x_18) ;  /* 0x0000000000400947 */ /* 0x006ff40003800000 */
[----:B------:R-:W-:Y:S01]  /*13e0*/  MOV R0, 0x0 ;  /* 0x0000000000007802 */ /* 0x000fe20000000f00 */
[----:B------:R-:W-:Y:S01]  /*13f0*/  ULDC.64 UR4, c[0x4][0x68] ;  /* 0x01001a0000047ab9 */ /* 0x000fe20000000a00 */
[----:B------:R-:W-:Y:S01]  /*1400*/  ULDC.64 UR6, c[0x4][0x8] ;  /* 0x0100020000067ab9 */ /* 0x000fe20000000a00 */
[----:B01----:R-:W-:Y:S01]  /*1410*/  MOV R4, UR4 ;  /* 0x0000000400047c02 */ /* 0x003fe20008000f00 */
[----:B------:R0:W1:Y:S01]  /*1420*/  LDC.64 R14, c[0x4][R0] ;  /* 0x01000000000e7b82 */ /* 0x0000620000000a00 */
[----:B------:R-:W-:Y:S01]  /*1430*/  IMAD.U32 R5, RZ, RZ, UR5 ;  /* 0x00000005ff057e24 */ /* 0x000fe2000f8e00ff */
[----:B------:R-:W-:Y:S01]  /*1440*/  ULDC.64 UR4, c[0x4][0x70] ;  /* 0x01001c0000047ab9 */ /* 0x000fe20000000a00 */
[----:B------:R-:W-:Y:S02]  /*1450*/  IMAD.U32 R10, RZ, RZ, UR6 ;  /* 0x00000006ff0a7e24 */ /* 0x000fe4000f8e00ff */
[----:B------:R-:W-:Y:S02]  /*1460*/  IMAD.U32 R6, RZ, RZ, UR4 ;  /* 0x00000004ff067e24 */ /* 0x000fe4000f8e00ff */
[----:B------:R-:W-:-:S02]  /*1470*/  IMAD.U32 R7, RZ, RZ, UR5 ;  /* 0x00000005ff077e24 */ /* 0x000fc4000f8e00ff */
[----:B------:R-:W-:Y:S02]  /*1480*/  IMAD.U32 R11, RZ, RZ, UR7 ;  /* 0x00000007ff0b7e24 */ /* 0x000fe4000f8e00ff */
[----:B------:R-:W-:Y:S02]  /*1490*/  IMAD.MOV.U32 R8, RZ, RZ, 0x1e1 ;  /* 0x000001e1ff087424 */ /* 0x000fe400078e00ff */
[----:B------:R-:W-:Y:S02]  /*14a0*/  IMAD.MOV.U32 R12, RZ, RZ, 0x1 ;  /* 0x00000001ff0c7424 */ /* 0x000fe400078e00ff */
[----:B0-----:R-:W-:-:S07]  /*14b0*/  IMAD.MOV.U32 R13, RZ, RZ, RZ ;  /* 0x000000ffff0d7224 */ /* 0x001fce00078e00ff */
[----:B------:R-:W-:-:S07]  /*14c0*/  LEPC R20, `(.L_x_18) ;  /* 0x000000001014794e */ /* 0x000fce0000000000 */
[----:B-12--5:R-:W-:Y:S05]  /*14d0*/  CALL.ABS.NOINC R14 ;  /* 0x000000000e007343 */ /* 0x026fea0003c00000 */
.L_x_18:
[----:B------:R-:W-:-:S13]  /*14e0*/  ISETP.NE.AND P0, PT, R166, 0x3, PT ;  /* 0x00000003a600780c */ /* 0x000fda0003f05270 */
[----:B------:R-:W-:Y:S05]  /*14f0*/  @!P0 BRA `(.L_x_19) ;  /* 0x0000000000048947 */ /* 0x000fea0003800000 */
[----:B------:R-:W-:Y:S01]  /*1500*/  BPT.TRAP 0x1 ;  /* 0x000000040000795c */ /* 0x000fe20000300000 */
.L_x_19:
[----:B------:R-:W3:Y:S01]  /*1510*/  S2UR UR5, SR_CgaCtaId ;  /* 0x00000000000579c3 */ /* 0x000ee20000008800 */
[----:B------:R-:W-:Y:S01]  /*1520*/  UMOV UR4, 0x400 ;  /* 0x0000040000047882 */ /* 0x000fe20000000000 */
[----:B------:R-:W-:Y:S02]  /*1530*/  IMAD.U32 R0, RZ, RZ, UR38 ;  /* 0x00000026ff007e24 */ /* 0x000fe4000f8e00ff */
[----:B------:R-:W-:-:S03]  /*1540*/  IMAD.U32 R3, RZ, RZ, UR39 ;  /* 0x00000027ff037e24 */ /* 0x000fc6000f8e00ff */
[----:B------:R-:W-:Y:S01]  /*1550*/  SHF.L.U32 R0, R0, 0x1f, RZ ;  /* 0x0000001f00007819 */ /* 0x000fe200000006ff */
[----:B---3--:R-:W-:-:S06]  /*1560*/  ULEA UR4, UR5, UR4, 0x18 ;  /* 0x0000000405047291 */ /* 0x008fcc000f8ec03f */
[----:B------:R-:W-:-:S04]  /*1570*/  IMAD.U32 R6, RZ, RZ, UR4 ;  /* 0x00000004ff067e24 */ /* 0x000fc8000f8e00ff */
[----:B------:R-:W-:-:S04]  /*1580*/  IMAD R3, R3, 0x8, R6 ;  /* 0x0000000803037824 */ /* 0x000fc800078e0206 */
[----:B------:R3:W4:Y:S01]  /*1590*/  SYNCS.PHASECHK.TRANS64.TRYWAIT P1, [R3+URZ], R0 ;  /* 0x00000000030075a7 */ /* 0x000722000802017f */
[----:B------:R-:W-:Y:S05]  /*15a0*/  @!P0 BRA `(.L_x_20) ;  /* 0x0000000000048947 */ /* 0x000fea0003800000 */
[----:B------:R-:W-:Y:S01]  /*15b0*/  BPT.TRAP 0x1 ;  /* 0x000000040000795c */ /* 0x000fe20000300000 */
.L_x_20:
[----:B----4-:R-:W-:Y:S05]  /*15c0*/  @P1 BRA `(.L_x_21) ;  /* 0x0000000000081947 */ /* 0x010fea0003800000 */
[----:B------:R-:W4:Y:S02]  /*15d0*/  SYNCS.PHASECHK.TRANS64.TRYWAIT P1, [R3+URZ], R0 ;  /* 0x00000000030075a7 */ /* 0x000f24000802017f */
[----:B----4-:R-:W-:Y:S05]  /*15e0*/  @!P1 BRA `(.L_x_22) ;  /* 0x000000ac00ec9947 */ /* 0x010fea0003800000 */
.L_x_21:
[----:B------:R-:W-:-:S04]  /*15f0*/  UISETP.LT.AND UP0, UPT, UR40, 0x1, UPT ;  /* 0x000000012800788c */ /* 0x000fc8000bf01270 */
[----:B------:R-:W-:-:S06]  /*1600*/  USEL UR4, UR40, 0x1, UP0 ;  /* 0x0000000128047887 */ /* 0x000fcc0008000000 */
[----:B---34-:R-:W-:Y:S01]  /*1610*/  MOV R0, UR4 ;  /* 0x0000000400007c02 */ /* 0x018fe20008000f00 */
[----:B------:R-:W-:Y:S05]  /*1620*/  WARPSYNC.ALL ;  /* 0x0000000000007948 */ /* 0x000fea0003800000 */
[----:B------:R-:W-:-:S04]  /*1630*/  IADD3 R0, -R0, UR40, RZ ;  /* 0x0000002800007c10 */ /* 0x000fc8000fffe1ff */
[----:B------:R-:W-:Y:S02]  /*1640*/  ISETP.GE.AND P1, PT, R0, 0x1, PT ;  /* 0x000000010000780c */ /* 0x000fe40003f26270 */
[----:B------:R-:W-:Y:S01]  /*1650*/  R2UR UR4, R6 ;  /* 0x00000000060472ca */ /* 0x000fe200000e0000 */
[----:B------:R-:W-:Y:S01]  /*1660*/  WARPGROUP.ARRIVE ;  /* 0x00000000000079c5 */ /* 0x000fe20000000000 */
[----:B------:R-:W-:Y:S01]  /*1670*/  UMOV UR9, 0x80000020 ;  /* 0x8000002000097882 */ /* 0x000fe20000000000 */
[----:B------:R-:W-:-:S10]  /*1680*/  UMOV UR11, 0x80000020 ;  /* 0x80000020000b7882 */ /* 0x000fd40000000000 */
[----:B------:R-:W-:-:S04]  /*1690*/  UIADD3 UR4, UR4, 0x24180, URZ ;  /* 0x0002418004047890 */ /* 0x000fc8000fffe03f */
[----:B------:R-:W-:-:S04]  /*16a0*/  USHF.R.U32.HI UR4, URZ, 0x4, UR4 ;  /* 0x000000043f047899 */ /* 0x000fc80008011604 */
[----:B------:R-:W-:Y:S02]  /*16b0*/  ULOP3.LUT UR5, UR4, 0x3fff, URZ, 0xc0, !UPT ;  /* 0x00003fff04057892 */ /* 0x000fe4000f8ec03f */
[----:B------:R-:W-:Y:S02]  /*16c0*/  ULOP3.LUT UR4, UR41, 0x10000, URZ, 0xfc, !UPT ;  /* 0x0001000029047892 */ /* 0x000fe4000f8efc3f */
[----:B------:R-:W-:Y:S02]  /*16d0*/  ULOP3.LUT UR5, UR5, 0x10000, URZ, 0xfc, !UPT ;  /* 0x0001000005057892 */ /* 0x000fe4000f8efc3f */
[----:B------:R-:W-:Y:S02]  /*16e0*/  ULEA UR6, UR39, UR4, 0xa ;  /* 0x0000000427067291 */ /* 0x000fe4000f8e503f */
[----:B------:R-:W-:-:S05]  /*16f0*/  ULEA UR7, UR39, UR5, 0x9 ;  /* 0x0000000527077291 */ /* 0x000fca000f8e483f */
[----:B------:R-:W-:Y:S02]  /*1700*/  UMOV UR8, UR6 ;  /* 0x0000000600087c82 */ /* 0x000fe40008000000 */
[----:B------:R-:W-:Y:S02]  /*1710*/  UMOV UR10, UR7 ;  /* 0x00000007000a7c82 */ /* 0x000fe40008000000 */
[----:B------:R-:W-:Y:S01]  /*1720*/  HGMMA.64x128x16.F32.BF16 R88, gdesc[UR8], RZ, !UPT, gsb0 ;  /* 0x01e00000085879f0 */ /* 0x000fe2000c0018ff */
[----:B------:R-:W-:Y:S01]  /*1730*/  UIADD3 UR8, UR6, 0x200, URZ ;  /* 0x0000020006087890 */ /* 0x000fe2000fffe03f */
[----:B------:R-:W-:Y:S01]  /*1740*/  UMOV UR9, 0x80000020 ;  /* 0x8000002000097882 */ /* 0x000fe20000000000 */
[----:B------:R-:W-:Y:S02]  /*1750*/  WARPGROUP.DEPBAR.LE gsb0, 0x0 ;  /* 0x00008000000079c5 */ /* 0x000fe40000010000 */
[----:B------:R-:W-:-:S07]  /*1760*/  WARPGROUP.ARRIVE ;  /* 0x00000000000079c5 */ /* 0x000fce0000000000 */
[----:B------:R-:W-:Y:S01]  /*1770*/  HGMMA.64x128x16.F32.BF16 R24, gdesc[UR8], RZ, !UPT, gsb0 ;  /* 0x01e00000081879f0 */ /* 0x000fe2000c0018ff */
[----:B------:R-:W-:Y:S02]  /*1780*/  UIADD3 UR8, UR6, 0x2, URZ ;  /* 0x0000000206087890 */ /* 0x000fe4000fffe03f */
[----:B------:R-:W-:Y:S01]  /*1790*/  UIADD3 UR10, UR7, 0x2, URZ ;  /* 0x00000002070a7890 */ /* 0x000fe2000fffe03f */
[----:B------:R-:W-:Y:S01]  /*17a0*/  UMOV UR9, 0x80000020 ;  /* 0x8000002000097882 */ /* 0x000fe20000000000 */
[----:B------:R-:W-:Y:S01]  /*17b0*/  UMOV UR11, 0x80000020 ;  /* 0x80000020000b7882 */ /* 0x000fe20000000000 */
[----:B------:R-:W-:Y:S02]  /*17c0*/  WARPGROUP.DEPBAR.LE gsb0, 0x0 ;  /* 0x00008000000079c5 */ /* 0x000fe40000010000 */
[----:B------:R-:W-:-:S06]  /*17d0*/  WARPGROUP.ARRIVE ;  /* 0x00000000000079c5 */ /* 0x000fcc0000000000 */
[----:B------:R-:W-:Y:S01]  /*17e0*/  HGMMA.64x128x16.F32.BF16 R88, gdesc[UR8], R88, gsb0 ;  /* 0x01e00000085879f0 */ /* 0x000fe20008001858 */
[----:B------:R-:W-:Y:S01]  /*17f0*/  UIADD3 UR8, UR6, 0x202, URZ ;  /* 0x0000020206087890 */ /* 0x000fe2000fffe03f */
[----:B------:R-:W-:Y:S01]  /*1800*/  UMOV UR9, 0x80000020 ;  /* 0x8000002000097882 */ /* 0x000fe20000000000 */
[----:B------:R-:W-:Y:S02]  /*1810*/  WARPGROUP.DEPBAR.LE gsb0, 0x0 ;  /* 0x00008000000079c5 */ /* 0x000fe40000010000 */
[----:B------:R-:W-:-:S07]  /*1820*/  WARPGROUP.ARRIVE ;  /* 0x00000000000079c5 */ /* 0x000fce0000000000 */
[----:B------:R-:W-:Y:S03]  /*1830*/  HGMMA.64x128x16.F32.BF16 R24, gdesc[UR8], R24, gsb0 ;  /* 0x01e00000081879f0 */ /* 0x000fe60008001818 */
[----:B------:R-:W-:Y:S02]  /*1840*/  WARPGROUP.DEPBAR.LE gsb0, 0x0 ;  /* 0x00008000000079c5 */ /* 0x000fe40000010000 */
[----:B------:R-:W-:Y:S05]  /*1850*/  @!P1 BRA `(.L_x_23) ;  /* 0x0000000400149947 */ /* 0x000fea0003800000 */
[----:B------:R-:W-:Y:S02]  /*1860*/  UIADD3 UR6, UR39, 0x1, URZ ;  /* 0x0000000127067890 */ /* 0x000fe4000fffe03f */
[----:B------:R-:W-:Y:S02]  /*1870*/  IMAD.U32 R3, RZ, RZ, UR39 ;  /* 0x00000027ff037e24 */ /* 0x000fe4000f8e00ff */
[----:B------:R-:W-:-:S04]  /*1880*/  UISETP.NE.AND UP0, UPT, UR6, 0x9, UPT ;  /* 0x000000090600788c */ /* 0x000fc8000bf05270 */
[----:B------:R-:W-:Y:S02]  /*1890*/  USEL UR7, URZ, 0x1, UP0 ;  /* 0x000000013f077887 */ /* 0x000fe40008000000 */
[----:B------:R-:W-:Y:S02]  /*18a0*/  USEL UR6, UR6, URZ, UP0 ;  /* 0x0000003f06067287 */ /* 0x000fe40008000000 */
[----:B------:R-:W-:-:S06]  /*18b0*/  ULOP3.LUT UR7, UR38, UR7, URZ, 0x3c, !UPT ;  /* 0x0000000726077292 */ /* 0x000fcc000f8e3c3f */
[----:B------:R-:W-:-:S07]  /*18c0*/  IMAD.U32 R7, RZ, RZ, UR7 ;  /* 0x00000007ff077e24 */ /* 0x000fce000f8e00ff */
.L_x_30:
[----:B------:R-:W-:Y:S05]  /*18d0*/  @!P0 BRA `(.L_x_24) ;  /* 0x0000000000048947 */ /* 0x000fea0003800000 */
[----:B------:R-:W-:Y:S01]  /*18e0*/  BPT.TRAP 0x1 ;  /* 0x000000040000795c */ /* 0x000fe20000300000 */
.L_x_24:
[----:B------:R-:W3:Y:S01]  /*18f0*/  S2UR UR8, SR_CgaCtaId ;  /* 0x00000000000879c3 */ /* 0x000ee20000008800 */
[----:B------:R-:W-:Y:S01]  /*1900*/  UMOV UR7, 0x400 ;  /* 0x0000040000077882 */ /* 0x000fe20000000000 */
[----:B01----:R-:W-:Y:S01]  /*1910*/  IMAD.U32 R5, RZ, RZ, UR6 ;  /* 0x00000006ff057e24 */ /* 0x003fe2000f8e00ff */
[----:B------:R-:W-:Y:S01]  /*1920*/  SHF.L.U32 R4, R7, 0x1f, RZ ;  /* 0x0000001f07047819 */ /* 0x000fe200000006ff */
[----:B---3--:R-:W-:-:S06]  /*1930*/  ULEA UR7, UR8, UR7, 0x18 ;  /* 0x0000000708077291 */ /* 0x008fcc000f8ec03f */
[----:B------:R-:W-:-:S04]  /*1940*/  IMAD.U32 R6, RZ, RZ, UR7 ;  /* 0x00000007ff067e24 */ /* 0x000fc8000f8e00ff */
[----:B------:R-:W-:-:S04]  /*1950*/  IMAD R5, R5, 0x8, R6 ;  /* 0x0000000805057824 */ /* 0x000fc800078e0206 */
[----:B------:R0:W1:Y:S01]  /*1960*/  SYNCS.PHASECHK.TRANS64.TRYWAIT P1, [R5+URZ], R4 ;  /* 0x00000004050075a7 */ /* 0x000062000802017f */
[----:B------:R-:W-:Y:S05]  /*1970*/  @!P0 BRA `(.L_x_25) ;  /* 0x0000000000048947 */ /* 0x000fea0003800000 */
[----:B------:R-:W-:Y:S01]  /*1980*/  BPT.TRAP 0x1 ;  /* 0x000000040000795c */ /* 0x000fe20000300000 */
.L_x_25:
[----:B-1----:R-:W-:Y:S05]  /*1990*/  @P1 BRA `(.L_x_26) ;  /* 0x0000000000081947 */ /* 0x002fea0003800000 */
[----:B------:R-:W1:Y:S02]  /*19a0*/  SYNCS.PHASECHK.TRANS64.TRYWAIT P1, [R5+URZ], R4 ;  /* 0x00000004050075a7 */ /* 0x000e64000802017f */
[----:B-1----:R-:W-:Y:S05]  /*19b0*/  @!P1 BRA `(.L_x_27) ;  /* 0x000000ac000c9947 */ /* 0x002fea0003800000 */
.L_x_26:
[----:B------:R-:W-:Y:S01]  /*19c0*/  ULEA UR7, UR6, UR4, 0xa ;  /* 0x0000000406077291 */ /* 0x000fe2000f8e503f */
[----:B------:R-:W-:Y:S01]  /*19d0*/  WARPGROUP.ARRIVE ;  /* 0x00000000000079c5 */ /* 0x000fe20000000000 */
[----:B------:R-:W-:Y:S01]  /*19e0*/  ULEA UR12, UR6, UR5, 0x9 ;  /* 0x00000005060c7291 */ /* 0x000fe2000f8e483f */
[----:B------:R-:W-:Y:S01]  /*19f0*/  UMOV UR9, 0x80000020 ;  /* 0x8000002000097882 */ /* 0x000fe20000000000 */
[----:B------:R-:W-:-:S03]  /*1a00*/  UMOV UR11, 0x80000020 ;  /* 0x80000020000b7882 */ /* 0x000fc60000000000 */
[----:B------:R-:W-:Y:S02]  /*1a10*/  UMOV UR8, UR7 ;  /* 0x0000000700087c82 */ /* 0x000fe40008000000 */
[----:B------:R-:W-:Y:S02]  /*1a20*/  UMOV UR10, UR12 ;  /* 0x0000000c000a7c82 */ /* 0x000fe40008000000 */
[----:B------:R-:W-:Y:S01]  /*1a30*/  HGMMA.64x128x16.F32.BF16 R88, gdesc[UR8], R88, gsb0 ;  /* 0x01e00000085879f0 */ /* 0x000fe20008001858 */
[----:B------:R-:W-:Y:S01]  /*1a40*/  UIADD3 UR8, UR7, 0x200, URZ ;  /* 0x0000020007087890 */ /* 0x000fe2000fffe03f */
[----:B------:R-:W-:Y:S01]  /*1a50*/  UMOV UR9, 0x80000020 ;  /* 0x8000002000097882 */ /* 0x000fe20000000000 */
[----:B------:R-:W-:Y:S02]  /*1a60*/  WARPGROUP.DEPBAR.LE gsb0, 0x0 ;  /* 0x00008000000079c5 */ /* 0x000fe40000010000 */
[----:B------:R-:W-:-:S07]  /*1a70*/  WARPGROUP.ARRIVE ;  /* 0x00000000000079c5 */ /* 0x000fce0000000000 */
[----:B------:R-:W-:Y:S01]  /*1a80*/  HGMMA.64x128x16.F32.BF16 R24, gdesc[UR8], R24, gsb0 ;  /* 0x01e00000081879f0 */ /* 0x000fe20008001818 */
        /* <DEDUP_REMOVED lines=14> */
[----:B------:R-:W-:Y:S01]  /*1b70*/  BPT.TRAP 0x1 ;  /* 0x000000040000795c */ /* 0x000fe20000300000 */
.L_x_28:
[----:B------:R-:W-:-:S13]  /*1b80*/  ISETP.NE.AND P1, PT, R22, RZ, PT ;  /* 0x000000ff1600720c */ /* 0x000fda0003f25270 */
[----:B01----:R-:W-:-:S04]  /*1b90*/  @P1 IMAD R4, R3, 0x8, R6 ;  /* 0x0000000803041824 */ /* 0x003fc800078e0206 */
[----:B------:R-:W-:-:S05]  /*1ba0*/  @P1 VIADD R5, R4, 0x48 ;  /* 0x0000004804051836 */ /* 0x000fca0000000000 */
[----:B------:R-:W-:-:S04]  /*1bb0*/  @P1 PRMT R5, R152, 0x654, R5 ;  /* 0x0000065498051816 */ /* 0x000fc80000000005 */
[----:B------:R0:W-:Y:S01]  /*1bc0*/  @P1 SYNCS.ARRIVE.TRANS64.RED.A1T0 RZ, [R5+URZ], RZ ;  /* 0x000000ff05ff19a7 */ /* 0x0001e2000810043f */
[----:B------:R-:W-:-:S13]  /*1bd0*/  ISETP.GT.U32.AND P1, PT, R19, 0x1, PT ;  /* 0x000000011300780c */ /* 0x000fda0003f24070 */
[----:B0-----:R-:W-:Y:S05]  /*1be0*/  @P1 BRA `(.L_x_29) ;  /* 0x0000000000041947 */ /* 0x001fea0003800000 */
[----:B------:R-:W-:Y:S01]  /*1bf0*/  BPT.TRAP 0x1 ;  /* 0x000000040000795c */ /* 0x000fe20000300000 */
.L_x_29:
[----:B------:R-:W-:Y:S01]  /*1c00*/  UIADD3 UR6, UR6, 0x1, URZ ;  /* 0x0000000106067890 */ /* 0x000fe2000fffe03f */
[C---:B------:R-:W-:Y:S01]  /*1c10*/  ISETP.GT.AND P2, PT, R0.reuse, 0x1, PT ;  /* 0x000000010000780c */ /* 0x040fe20003f44270 */
[----:B------:R-:W-:Y:S02]  /*1c20*/  VIADD R3, R3, 0x1 ;  /* 0x0000000103037836 */ /* 0x000fe40000000000 */
[----:B------:R-:W-:Y:S01]  /*1c30*/  UISETP.NE.AND UP0, UPT, UR6, 0x9, UPT ;  /* 0x000000090600788c */ /* 0x000fe2000bf05270 */
[----:B------:R-:W-:Y:S02]  /*1c40*/  VIADD R0, R0, 0xffffffff ;  /* 0xffffffff00007836 */ /* 0x000fe40000000000 */
[C---:B------:R-:W-:Y:S01]  /*1c50*/  ISETP.NE.AND P1, PT, R3.reuse, 0x9, PT ;  /* 0x000000090300780c */ /* 0x040fe20003f25270 */
[----:B------:R-:W-:Y:S02]  /*1c60*/  USEL UR7, URZ, 0x1, UP0 ;  /* 0x000000013f077887 */ /* 0x000fe40008000000 */
[----:B------:R-:W-:Y:S01]  /*1c70*/  USEL UR6, UR6, URZ, UP0 ;  /* 0x0000003f06067287 */ /* 0x000fe20008000000 */
[----:B------:R-:W-:-:S03]  /*1c80*/  SEL R3, R3, RZ, P1 ;  /* 0x000000ff03037207 */ /* 0x000fc60000800000 */
[----:B------:R-:W-:Y:S01]  /*1c90*/  LOP3.LUT R7, R7, UR7, RZ, 0x3c, !PT ;  /* 0x0000000707077c12 */ /* 0x000fe2000f8e3cff */
[----:B------:R-:W-:Y:S07]  /*1ca0*/  @P2 BRA `(.L_x_30) ;  /* 0xfffffffc00082947 */ /* 0x000fee000383ffff */
.L_x_23:
[----:B------:R-:W3:Y:S02]  /*1cb0*/  LDC R0, c[0x0][0x28c] ;  /* 0x0000a300ff007b82 */ /* 0x000ee40000000800 */
[----:B---3--:R-:W-:-:S13]  /*1cc0*/  ISETP.GE.AND P1, PT, R0, 0x1, PT ;  /* 0x000000010000780c */ /* 0x008fda0003f26270 */
[----:B------:R-:W-:Y:S05]  /*1cd0*/  @!P1 BRA `(.L_x_31) ;  /* 0x0000000000509947 */ /* 0x000fea0003800000 */
[----:B------:R-:W-:Y:S05]  /*1ce0*/  @!P0 BRA `(.L_x_32) ;  /* 0x0000000000048947 */ /* 0x000fea0003800000 */
[----:B------:R-:W-:Y:S01]  /*1cf0*/  BPT.TRAP 0x1 ;  /* 0x000000040000795c */ /* 0x000fe20000300000 */
.L_x_32:
[----:B------:R-:W-:Y:S01]  /*1d00*/  ISETP.NE.AND P0, PT, R22, RZ, PT ;  /* 0x000000ff1600720c */ /* 0x000fe20003f05270 */
[----:B------:R-:W-:Y:S01]  /*1d10*/  BSSY B0, `(.L_x_33) ;  /* 0x000000e000007945 */ /* 0x000fe20003800000 */
[----:B------:R-:W-:-:S11]  /*1d20*/  ISETP.GT.U32.AND P1, PT, R19, 0x1, PT ;  /* 0x000000011300780c */ /* 0x000fd60003f24070 */
[----:B------:R-:W-:Y:S05]  /*1d30*/  @!P0 BRA `(.L_x_34) ;  /* 0x00000000002c8947 */ /* 0x000fea0003800000 */
[----:B------:R-:W-:-:S04]  /*1d40*/  UISETP.LT.AND UP0, UPT, UR40, 0x1, UPT ;  /* 0x000000012800788c */ /* 0x000fc8000bf01270 */
[----:B------:R-:W-:-:S04]  /*1d50*/  USEL UR6, UR40, 0x1, UP0 ;  /* 0x0000000128067887 */ /* 0x000fc80008000000 */
[----:B------:R-:W-:-:S04]  /*1d60*/  UIADD3 UR6, UR39, UR40, -UR6 ;  /* 0x0000002827067290 */ /* 0x000fc8000fffe806 */
[----:B------:R-:W-:-:S04]  /*1d70*/  UIMAD.WIDE.U32 UR4, UR6, 0x38e38e39, URZ ;  /* 0x38e38e39060478a5 */ /* 0x000fc8000f8e003f */
[----:B------:R-:W-:-:S04]  /*1d80*/  USHF.R.U32.HI UR4, URZ, 0x1, UR5 ;  /* 0x000000013f047899 */ /* 0x000fc80008011605 */
[----:B------:R-:W-:-:S06]  /*1d90*/  UIMAD UR6, UR4, -0x9, UR6 ;  /* 0xfffffff7040678a4 */ /* 0x000fcc000f8e0206 */
[----:B------:R-:W-:-:S04]  /*1da0*/  IMAD.U32 R3, RZ, RZ, UR6 ;  /* 0x00000006ff037e24 */ /* 0x000fc8000f8e00ff */
[----:B------:R-:W-:-:S04]  /*1db0*/  IMAD R0, R3, 0x8, R6 ;  /* 0x0000000803007824 */ /* 0x000fc800078e0206 */
[----:B------:R-:W-:-:S05]  /*1dc0*/  VIADD R3, R0, 0x48 ;  /* 0x0000004800037836 */ /* 0x000fca0000000000 */
[----:B------:R-:W-:-:S04]  /*1dd0*/  PRMT R3, R152, 0x654, R3 ;  /* 0x0000065498037816 */ /* 0x000fc80000000003 */
[----:B------:R3:W-:Y:S03]  /*1de0*/  SYNCS.ARRIVE.TRANS64.RED.A1T0 RZ, [R3+URZ], RZ ;  /* 0x000000ff03ff79a7 */ /* 0x0007e6000810043f */
.L_x_34:
[----:B------:R-:W-:Y:S05]  /*1df0*/  BSYNC B0 ;  /* 0x0000000000007941 */ /* 0x000fea0003800000 */
.L_x_33:
[----:B------:R-:W-:Y:S05]  /*1e00*/  @P1 BRA `(.L_x_31) ;  /* 0x0000000000041947 */ /* 0x000fea0003800000 */
[----:B------:R-:W-:Y:S01]  /*1e10*/  BPT.TRAP 0x1 ;  /* 0x000000040000795c */ /* 0x000fe20000300000 */
.L_x_31:
[----:B------:R-:W4:Y:S01]  /*1e20*/  LDC R6, c[0x0][0x288] ;  /* 0x0000a200ff067b82 */ /* 0x000f220000000800 */
[--C-:B------:R-:W-:Y:S01]  /*1e30*/  SHF.R.U32.HI R0, RZ, 0x2, R18.reuse ;  /* 0x00000002ff007819 */ /* 0x100fe20000011612 */
[----:B------:R-:W-:Y:S01]  /*1e40*/  IMAD.SHL.U32 R13, R154, 0x80, RZ ;  /* 0x000000809a0d7824 */ /* 0x000fe200078e00ff */
[----:B01----:R-:W-:Y:S01]  /*1e50*/  SHF.R.U32.HI R5, RZ, 0x7, R18 ;  /* 0x00000007ff057819 */ /* 0x003fe20000011612 */
[----:B------:R-:W-:Y:S01]  /*1e60*/  UIADD3 UR39, UR40, UR39, URZ ;  /* 0x0000002728277290 */ /* 0x000fe2000fffe03f */
[----:B------:R-:W-:Y:S01]  /*1e70*/  LOP3.LUT R4, R18, 0x60, RZ, 0xc0, !PT ;  /* 0x0000006012047812 */ /* 0x000fe200078ec0ff */
[----:B------:R-:W-:Y:S01]  /*1e80*/  ULDC UR7, c[0x0][0x284] ;  /* 0x0000a10000077ab9 */ /* 0x000fe20000000800 */
[----:B---3--:R-:W-:Y:S01]  /*1e90*/  LOP3.LUT R3, R0, 0x7, RZ, 0xc0, !PT ;  /* 0x0000000700037812 */ /* 0x008fe200078ec0ff */
[----:B------:R-:W-:Y:S01]  /*1ea0*/  UISETP.GT.U32.AND UP0, UPT, UR39, 0x8, UPT ;  /* 0x000000082700788c */ /* 0x000fe2000bf04070 */
[----:B------:R-:W-:Y:S01]  /*1eb0*/  LOP3.LUT R0, R5, 0x1, RZ, 0xc0, !PT ;  /* 0x0000000105007812 */ /* 0x000fe200078ec0ff */
[----:B------:R-:W-:Y:S01]  /*1ec0*/  UISETP.GE.U32.AND UP1, UPT, UR40, 0x9, UPT ;  /* 0x000000092800788c */ /* 0x000fe2000bf26070 */
[----:B------:R-:W-:Y:S01]  /*1ed0*/  SHF.R.U32.HI R10, RZ, 0x1, R4 ;  /* 0x00000001ff0a7819 */ /* 0x000fe20000011604 */
[----:B------:R-:W-:Y:S01]  /*1ee0*/  UISETP.LT.U32.AND UP0, UPT, UR40, 0x9, UP0 ;  /* 0x000000092800788c */ /* 0x000fe20008701070 */
[----:B------:R-:W-:Y:S01]  /*1ef0*/  SHF.L.U32 R8, R0, 0x6, RZ ;  /* 0x0000000600087819 */ /* 0x000fe200000006ff */
[----:B------:R-:W-:Y:S01]  /*1f00*/  ULDC.64 UR8, c[0x0][0x5d0] ;  /* 0x0001740000087ab9 */ /* 0x000fe20000000a00 */
[--C-:B------:R-:W-:Y:S01]  /*1f10*/  IADD3 R5, RZ, -R10, -R3.reuse ;  /* 0x8000000aff057210 */ /* 0x100fe20007ffe803 */
[----:B------:R-:W-:Y:S01]  /*1f20*/  UIMAD.WIDE.U32 UR4, UR39, 0x38e38e39, URZ ;  /* 0x38e38e39270478a5 */ /* 0x000fe2000f8e003f */
[----:B------:R-:W-:Y:S01]  /*1f30*/  LOP3.LUT R4, R18, 0x3, RZ, 0xc0, !PT ;  /* 0x0000000312047812 */ /* 0x000fe200078ec0ff */
[----:B------:R-:W-:Y:S01]  /*1f40*/  USEL UR6, URZ, 0x1, !UP0 ;  /* 0x000000013f067887 */ /* 0x000fe2000c000000 */
[----:B--2---:R-:W-:Y:S01]  /*1f50*/  LOP3.LUT R157, R8, 0x40, R3, 0xe2, !PT ;  /* 0x00000040089d7812 */ /* 0x004fe200078ee203 */
[----:B------:R-:W-:Y:S01]  /*1f60*/  IMAD R3, R0, -0x40, R5 ;  /* 0xffffffc000037824 */ /* 0x000fe200078e0205 */
[----:B------:R-:W-:Y:S01]  /*1f70*/  SHF.R.S32.HI R21, RZ, 0x1f, R23 ;  /* 0x0000001fff157819 */ /* 0x000fe20000011417 */
[----:B------:R-:W-:Y:S01]  /*1f80*/  IMAD.SHL.U32 R0, R153, 0x100, RZ ;  /* 0x0000010099007824 */ /* 0x000fe200078e00ff */
[----:B------:R-:W-:Y:S01]  /*1f90*/  USHF.R.U32.HI UR4, URZ, 0x1, UR5 ;  /* 0x000000013f047899 */ /* 0x000fe20008011605 */
[----:B----4-:R-:W-:Y:S01]  /*1fa0*/  IMAD R12, R4, -0x2, R6 ;  /* 0xfffffffe040c7824 */ /* 0x010fe200078e0206 */
[----:B------:R-:W-:Y:S01]  /*1fb0*/  ISETP.GE.AND P0, PT, R13, R6, PT ;  /* 0x000000060d00720c */ /* 0x000fe20003f06270 */
[----:B------:R-:W-:Y:S01]  /*1fc0*/  IMAD.SHL.U32 R6, R18, 0x2, RZ ;  /* 0x0000000212067824 */ /* 0x000fe200078e00ff */
[----:B------:R-:W-:Y:S01]  /*1fd0*/  ULOP3.LUT UR38, UR38, UR6, URZ, 0x3c, !UPT ;  /* 0x0000000626267292 */ /* 0x000fe2000f8e3c3f */
[----:B------:R-:W-:Y:S01]  /*1fe0*/  IMAD R4, R21, UR8, RZ ;  /* 0x0000000815047c24 */ /* 0x000fe2000f8e02ff */
[C---:B------:R-:W-:Y:S01]  /*1ff0*/  ISETP.GE.OR P0, PT, R0.reuse, UR7, P0 ;  /* 0x0000000700007c0c */ /* 0x040fe20008706670 */
[----:B------:R-:W-:Y:S01]  /*2000*/  IMAD.WIDE R8, R153, 0x100, RZ ;  /* 0x0000010099087825 */ /* 0x000fe200078e02ff */
[----:B------:R-:W-:Y:S01]  /*2010*/  LOP3.LUT R6, R13, 0x6, R6, 0xf8, !PT ;  /* 0x000000060d067812 */ /* 0x000fe200078ef806 */
[----:B------:R-:W-:Y:S01]  /*2020*/  UIMAD UR39, UR4, -0x9, UR39 ;  /* 0xfffffff7042778a4 */ /* 0x000fe2000f8e0227 */
[----:B------:R-:W-:Y:S01]  /*2030*/  IADD3 R3, -R0, UR7, R3 ;  /* 0x0000000700037c10 */ /* 0x000fe2000fffe103 */
[----:B------:R-:W-:Y:S01]  /*2040*/  IMAD R11, R23, UR9, R4 ;  /* 0x00000009170b7c24 */ /* 0x000fe2000f8e0204 */
[----:B------:R-:W-:Y:S01]  /*2050*/  SHF.R.S32.HI R7, RZ, 0x1f, R6 ;  /* 0x0000001fff077819 */ /* 0x000fe20000011406 */
[----:B------:R-:W-:Y:S01]  /*2060*/  @UP1 ULOP3.LUT UR38, UR38, 0x1, UR4, 0x78, !UPT ;  /* 0x0000000126261892 */ /* 0x000fe2000f8e7804 */
[----:B------:R-:W-:Y:S01]  /*2070*/  LOP3.LUT R157, R8, R157, R10, 0xfe, !PT ;  /* 0x0000009d089d7212 */ /* 0x000fe200078efe0a */
[----:B------:R-:W-:-:S02]  /*2080*/  IMAD.IADD R0, R12, 0x1, -R13 ;  /* 0x000000010c007824 */ /* 0x000fc400078e0a0d */
[----:B------:R-:W-:-:S04]  /*2090*/  IMAD.WIDE.U32 R4, R23, UR8, R6 ;  /* 0x0000000817047c25 */ /* 0x000fc8000f8e0006 */
[----:B------:R-:W-:Y:S02]  /*20a0*/  IMAD.IADD R11, R5, 0x1, R11 ;  /* 0x00000001050b7824 */ /* 0x000fe400078e020b */
[----:B------:R-:W-:Y:S02]  /*20b0*/  IMAD.MOV.U32 R153, RZ, RZ, -0x1 ;  /* 0xffffffffff997424 */ /* 0x000fe400078e00ff */
[----:B------:R-:W-:Y:S01]  /*20c0*/  IMAD.MOV.U32 R10, RZ, RZ, R4 ;  /* 0x000000ffff0a7224 */ /* 0x000fe200078e0004 */
[----:B------:R-:W-:Y:S06]  /*20d0*/  @P0 BRA `(.L_x_35) ;  /* 0x0000008400680947 */ /* 0x000fec0003800000 */
[----:B------:R-:W0:Y:S01]  /*20e0*/  LDC.64 R4, c[0x0][0x5c8] ;  /* 0x00017200ff047b82 */ /* 0x000e220000000a00 */
[----:B-----5:R-:W-:Y:S01]  /*20f0*/  FSETP.NEU.AND P0, PT, R156, RZ, PT ;  /* 0x000000ff9c00720b */ /* 0x020fe20003f0d000 */
[----:B------:R-:W-:Y:S01]  /*2100*/  BSSY B0, `(.L_x_35) ;  /* 0x0000857000007945 */ /* 0x000fe20003800000 */
[----:B------:R-:W-:-:S04]  /*2110*/  ISETP.GT.AND P3, PT, R3, RZ, PT ;  /* 0x000000ff0300720c */ /* 0x000fc80003f64270 */
[----:B------:R-:W-:Y:S01]  /*2120*/  ISETP.GT.AND P1, PT, R0, RZ, P3 ;  /* 0x000000ff0000720c */ /* 0x000fe20001f24270 */
[-C--:B0-----:R-:W-:Y:S02]  /*2130*/  IMAD R12, R9, R4.reuse, RZ ;  /* 0x00000004090c7224 */ /* 0x081fe400078e02ff */
[----:B------:R-:W-:-:S04]  /*2140*/  IMAD.WIDE.U32 R168, R157, R4, R10 ;  /* 0x000000049da87225 */ /* 0x000fc800078e000a */
[----:B------:R-:W-:-:S04]  /*2150*/  IMAD R11, R157, R5, R12 ;  /* 0x000000059d0b7224 */ /* 0x000fc800078e020c */
[----:B------:R-:W-:Y:S01]  /*2160*/  IMAD.IADD R167, R169, 0x1, R11 ;  /* 0x00000001a9a77824 */ /* 0x000fe200078e020b */
[----:B------:R-:W-:Y:S06]  /*2170*/  @!P0 BRA `(.L_x_36) ;  /* 0x0000006000088947 */ /* 0x000fec0003800000 */
[----:B------:R-:W0:Y:S01]  /*2180*/  LDC.64 R12, c[0x0][0x5b8] ;  /* 0x00016e00ff0c7b82 */ /* 0x000e220000000a00 */
[----:B------:R-:W-:-:S07]  /*2190*/  ULDC.64 UR4, c[0x0][0x5c0] ;  /* 0x0001700000047ab9 */ /* 0x000fce0000000a00 */
[----:B------:R-:W1:Y:S08]  /*21a0*/  LDC.64 R14, c[0x0][0x5b0] ;  /* 0x00016c00ff0e7b82 */ /* 0x000e700000000a00 */
[----:B------:R-:W2:Y:S01]  /*21b0*/  LDC.64 R10, c[0x0][0x5a8] ;  /* 0x00016a00ff0a7b82 */ /* 0x000ea20000000a00 */
[----:B0-----:R-:W-:-:S04]  /*21c0*/  IMAD R20, R21, R12, RZ ;  /* 0x0000000c15147224 */ /* 0x001fc800078e02ff */
[C---:B------:R-:W-:Y:S02]  /*21d0*/  IMAD R13, R23.reuse, R13, R20 ;  /* 0x0000000d170d7224 */ /* 0x040fe400078e0214 */
[----:B------:R-:W-:-:S04]  /*21e0*/  IMAD.WIDE.U32 R20, R23, R12, R6 ;  /* 0x0000000c17147225 */ /* 0x000fc800078e0006 */
[-C--:B-1----:R-:W-:Y:S02]  /*21f0*/  IMAD R154, R9, R14.reuse, RZ ;  /* 0x0000000e099a7224 */ /* 0x082fe400078e02ff */
[----:B------:R-:W-:Y:S02]  /*2200*/  IMAD.IADD R159, R21, 0x1, R13 ;  /* 0x00000001159f7824 */ /* 0x000fe400078e020d */
[----:B------:R-:W-:Y:S02]  /*2210*/  IMAD.MOV.U32 R158, RZ, RZ, R20 ;  /* 0x000000ffff9e7224 */ /* 0x000fe400078e0014 */
[C---:B------:R-:W-:Y:S02]  /*2220*/  IMAD R169, R157.reuse, R15, R154 ;  /* 0x0000000f9da97224 */ /* 0x040fe400078e029a */
[----:B------:R-:W-:-:S04]  /*2230*/  IMAD.WIDE.U32 R160, R157, R14, R158 ;  /* 0x0000000e9da07225 */ /* 0x000fc800078e009e */
[----:B------:R-:W-:Y:S01]  /*2240*/  IMAD.IADD R154, R161, 0x1, R169 ;  /* 0x00000001a19a7824 */ /* 0x000fe200078e02a9 */
[----:B--2---:R-:W-:-:S04]  /*2250*/  LEA R162, P0, R160, R10, 0x1 ;  /* 0x0000000aa0a27211 */ /* 0x004fc800078008ff */
[----:B------:R-:W-:-:S05]  /*2260*/  LEA.HI.X R163, R160, R11, R154, 0x1, P0 ;  /* 0x0000000ba0a37211 */ /* 0x000fca00000f0c9a */
[----:B------:R-:W2:Y:S01]  /*2270*/  @P1 LDG.E.LTC128B.U16 R154, desc[UR36][R162.64] ;  /* 0x00000024a29a1981 */ /* 0x000ea2000c1e1520 */
[----:B------:R-:W-:Y:S01]  /*2280*/  IMAD.WIDE.U32 R164, R157, R14, R6 ;  /* 0x0000000e9da47225 */ /* 0x000fe200078e0006 */
[----:B------:R-:W-:Y:S01]  /*2290*/  ISETP.GT.AND P2, PT, R0, 0x1, P3 ;  /* 0x000000010000780c */ /* 0x000fe20001f44270 */
[----:B------:R-:W-:Y:S01]  /*22a0*/  BSSY B1, `(.L_x_37) ;  /* 0x0000012000017945 */ /* 0x000fe20003800000 */
[----:B------:R-:W-:Y:S02]  /*22b0*/  LEA R160, P0, R168, UR4, 0x1 ;  /* 0x00000004a8a07c11 */ /* 0x000fe4000f8008ff */
[----:B------:R-:W-:-:S03]  /*22c0*/  IADD3 R165, R169, R165, RZ ;  /* 0x000000a5a9a57210 */ /* 0x000fc60007ffe0ff */
[----:B------:R-:W-:-:S04]  /*22d0*/  IMAD.WIDE.U32 R164, R23, R12, R164 ;  /* 0x0000000c17a47225 */ /* 0x000fc800078e00a4 */
[----:B--2---:R-:W-:-:S04]  /*22e0*/  IMAD.U32 R161, R154, 0x10000, RZ ;  /* 0x000100009aa17824 */ /* 0x004fc800078e00ff */
[----:B------:R-:W-:-:S04]  /*22f0*/  FMUL R161, R161, R156 ;  /* 0x0000009ca1a17220 */ /* 0x000fc80000400000 */
[----:B------:R-:W-:Y:S01]  /*2300*/  FFMA R161, R88, R155, R161 ;  /* 0x0000009b58a17223 */ /* 0x000fe200000000a1 */
[----:B------:R-:W-:-:S04]  /*2310*/  IMAD.IADD R88, R13, 0x1, R165 ;  /* 0x000000010d587824 */ /* 0x000fc800078e02a5 */
[----:B------:R-:W-:Y:S02]  /*2320*/  F2FP.BF16.F32.PACK_AB R163, RZ, R161 ;  /* 0x000000a1ffa3723e */ /* 0x000fe400000010ff */
[----:B------:R-:W-:Y:S02]  /*2330*/  LEA.HI.X R161, R168, UR5, R167, 0x1, P0 ;  /* 0x00000005a8a17c11 */ /* 0x000fe400080f0ca7 */
[----:B------:R-:W-:Y:S02]  /*2340*/  PRMT R165, R163, 0x7610, R165 ;  /* 0x00007610a3a57816 */ /* 0x000fe400000000a5 */
[----:B------:R-:W-:-:S03]  /*2350*/  LEA R162, P0, R164, R10, 0x1 ;  /* 0x0000000aa4a27211 */ /* 0x000fc600078008ff */
[----:B------:R0:W-:Y:S01]  /*2360*/  @P1 STG.E.U16 desc[UR36][R160.64], R165 ;  /* 0x000000a5a0001986 */ /* 0x0001e2000c101524 */
[----:B------:R-:W-:Y:S01]  /*2370*/  LEA.HI.X R163, R164, R11, R88, 0x1, P0 ;  /* 0x0000000ba4a37211 */ /* 0x000fe200000f0c58 */
[C---:B------:R-:W-:Y:S01]  /*2380*/  IMAD.SHL.U32 R164, R14.reuse, 0x8, RZ ;  /* 0x000000080ea47824 */ /* 0x040fe200078e00ff */
[----:B0-----:R-:W-:Y:S01]  /*2390*/  SHF.L.U64.HI R165, R14, 0x3, R15 ;  /* 0x000000030ea57819 */ /* 0x001fe2000001020f */
[----:B------:R-:W-:Y:S06]  /*23a0*/  @!P2 BRA `(.L_x_38) ;  /* 0x000000000004a947 */ /* 0x000fec0003800000 */
[----:B------:R0:W5:Y:S02]  /*23b0*/  LDG.E.LTC128B.U16 R154, desc[UR36][R162.64+0x2] ;  /* 0x00000224a29a7981 */ /* 0x000164000c1e1520 */
.L_x_38:
[----:B------:R-:W-:Y:S05]  /*23c0*/  BSYNC B1 ;  /* 0x0000000000017941 */ /* 0x000fea0003800000 */
.L_x_37:
[----:B-----5:R-:W-:Y:S01]  /*23d0*/  IMAD.U32 R167, R154, 0x10000, RZ ;  /* 0x000100009aa77824 */ /* 0x020fe200078e00ff */
[----:B------:R-:W-:Y:S01]  /*23e0*/  ISETP.GT.AND P0, PT, R3, 0x8, PT ;  /* 0x000000080300780c */ /* 0x000fe20003f04270 */
[----:B------:R-:W-:-:S04]  /*23f0*/  IMAD.WIDE.U32 R172, R157, R14, R164 ;  /* 0x0000000e9dac7225 */ /* 0x000fc800078e00a4 */
[----:B------:R-:W-:Y:S01]  /*2400*/  FMUL R88, R167, R156 ;  /* 0x0000009ca7587220 */ /* 0x000fe20000400000 */
[----:B------:R-:W-:Y:S01]  /*2410*/  ISETP.GT.AND P1, PT, R0, RZ, P0 ;  /* 0x000000ff0000720c */ /* 0x000fe20000724270 */
[----:B------:R-:W-:Y:S01]  /*2420*/  IMAD.IADD R171, R169, 0x1, R173 ;  /* 0x00000001a9ab7824 */ /* 0x000fe200078e02ad */
[----:B------:R-:W-:Y:S01]  /*2430*/  IADD3 R167, P4, R20, R172, RZ ;  /* 0x000000ac14a77210 */ /* 0x000fe20007f9e0ff */
[----:B------:R-:W-:-:S04]  /*2440*/  FFMA R89, R89, R155, R88 ;  /* 0x0000009b59597223 */ /* 0x000fc80000000058 */
[----:B------:R-:W-:Y:S01]  /*2450*/  IMAD.X R168, R171, 0x1, R159, P4 ;  /* 0x00000001aba87824 */ /* 0x000fe200020e069f */
[C---:B------:R-:W-:Y:S02]  /*2460*/  LEA R88, P4, R167.reuse, R10, 0x1 ;  /* 0x0000000aa7587211 */ /* 0x040fe400078808ff */
[----:B------:R-:W-:Y:S02]  /*2470*/  F2FP.BF16.F32.PACK_AB R169, RZ, R89 ;  /* 0x00000059ffa9723e */ /* 0x000fe400000010ff */
[--C-:B------:R-:W-:Y:S02]  /*2480*/  LEA.HI.X R89, R167, R11, R168.reuse, 0x1, P4 ;  /* 0x0000000ba7597211 */ /* 0x100fe400020f0ca8 */
[----:B------:R-:W-:-:S05]  /*2490*/  PRMT R168, R169, 0x7610, R168 ;  /* 0x00007610a9a87816 */ /* 0x000fca00000000a8 */
[----:B------:R1:W-:Y:S04]  /*24a0*/  @P2 STG.E.U16 desc[UR36][R160.64+0x2], R168 ;  /* 0x000002a8a0002986 */ /* 0x0003e8000c101524 */
[----:B------:R2:W3:Y:S01]  /*24b0*/  @P1 LDG.E.LTC128B.U16 R154, desc[UR36][R88.64] ;  /* 0x00000024589a1981 */ /* 0x0004e2000c1e1520 */
[----:B------:R-:W-:Y:S01]  /*24c0*/  IMAD.SHL.U32 R167, R4, 0x10, RZ ;  /* 0x0000001004a77824 */ /* 0x000fe200078e00ff */
[----:B------:R-:W-:Y:S01]  /*24d0*/  IADD3 R172, P2, R6, R172, RZ ;  /* 0x000000ac06ac7210 */ /* 0x000fe20007f5e0ff */
[----:B------:R-:W-:Y:S03]  /*24e0*/  BSSY B1, `(.L_x_39) ;  /* 0x0000011000017945 */ /* 0x000fe60003800000 */
[----:B------:R-:W-:Y:S01]  /*24f0*/  IADD3 R170, P4, R167, R160, RZ ;  /* 0x000000a0a7aa7210 */ /* 0x000fe20007f9e0ff */
[----:B------:R-:W-:Y:S01]  /*2500*/  IMAD.X R173, R7, 0x1, R171, P2 ;  /* 0x0000000107ad7824 */ /* 0x000fe200010e06ab */
[----:B------:R-:W-:Y:S01]  /*2510*/  ISETP.GT.AND P2, PT, R0, 0x1, P0 ;  /* 0x000000010000780c */ /* 0x000fe20000744270 */
[----:B------:R-:W-:-:S04]  /*2520*/  IMAD.WIDE.U32 R172, R23, R12, R172 ;  /* 0x0000000c17ac7225 */ /* 0x000fc800078e00ac */
[----:B-1----:R-:W-:Y:S01]  /*2530*/  IMAD.IADD R168, R13, 0x1, R173 ;  /* 0x000000010da87824 */ /* 0x002fe200078e02ad */
[----:B--2---:R-:W-:-:S04]  /*2540*/  LEA R88, P5, R172, R10, 0x1 ;  /* 0x0000000aac587211 */ /* 0x004fc800078a08ff */
[----:B------:R-:W-:Y:S01]  /*2550*/  LEA.HI.X R89, R172, R11, R168, 0x1, P5 ;  /* 0x0000000bac597211 */ /* 0x000fe200028f0ca8 */
[----:B---3--:R-:W-:-:S04]  /*2560*/  IMAD.U32 R169, R154, 0x10000, RZ ;  /* 0x000100009aa97824 */ /* 0x008fc800078e00ff */
[----:B------:R-:W-:-:S04]  /*2570*/  FMUL R169, R169, R156 ;  /* 0x0000009ca9a97220 */ /* 0x000fc80000400000 */
[----:B------:R-:W-:Y:S01]  /*2580*/  FFMA R90, R90, R155, R169 ;  /* 0x0000009b5a5a7223 */ /* 0x000fe200000000a9 */
[----:B------:R-:W-:-:S04]  /*2590*/  SHF.L.U64.HI R169, R4, 0x4, R5 ;  /* 0x0000000404a97819 */ /* 0x000fc80000010205 */
[----:B------:R-:W-:Y:S01]  /*25a0*/  F2FP.BF16.F32.PACK_AB R90, RZ, R90 ;  /* 0x0000005aff5a723e */ /* 0x000fe200000010ff */
[----:B------:R-:W-:-:S05]  /*25b0*/  IMAD.X R171, R169, 0x1, R161, P4 ;  /* 0x00000001a9ab7824 */ /* 0x000fca00020e06a1 */
[----:B------:R1:W-:Y:S01]  /*25c0*/  @P1 STG.E.U16 desc[UR36][R170.64], R90 ;  /* 0x0000005aaa001986 */ /* 0x0003e2000c101524 */
[----:B------:R-:W-:Y:S05]  /*25d0*/  @!P2 BRA `(.L_x_40) ;  /* 0x000000000004a947 */ /* 0x000fea0003800000 */
[----:B------:R2:W5:Y:S02]  /*25e0*/  LDG.E.LTC128B.U16 R154, desc[UR36][R88.64+0x2] ;  /* 0x00000224589a7981 */ /* 0x000564000c1e1520 */
.L_x_40:
[----:B------:R-:W-:Y:S05]  /*25f0*/  BSYNC B1 ;  /* 0x0000000000017941 */ /* 0x000fea0003800000 */
.L_x_39:
[----:B-----5:R-:W-:Y:S01]  /*2600*/  IMAD.U32 R173, R154, 0x10000, RZ ;  /* 0x000100009aad7824 */ /* 0x020fe200078e00ff */
[----:B------:R-:W-:Y:S01]  /*2610*/  ISETP.GT.AND P1, PT, R0, 0x8, P3 ;  /* 0x000000080000780c */ /* 0x000fe20001f24270 */
[----:B------:R-:W-:Y:S02]  /*2620*/  BSSY B1, `(.L_x_41) ;  /* 0x000000a000017945 */ /* 0x000fe40003800000 */
[----:B-1----:R-:W-:-:S04]  /*2630*/  FMUL R90, R173, R156 ;  /* 0x0000009cad5a7220 */ /* 0x002fc80000400000 */
[----:B------:R-:W-:Y:S01]  /*2640*/  FFMA R90, R91, R155, R90 ;  /* 0x0000009b5b5a7223 */ /* 0x000fe2000000005a */
[----:B------:R-:W-:-:S04]  /*2650*/  @P2 MOV R91, R171 ;  /* 0x000000ab005b2202 */ /* 0x000fc80000000f00 */
[----:B------:R-:W-:-:S04]  /*2660*/  F2FP.BF16.F32.PACK_AB R90, RZ, R90 ;  /* 0x0000005aff5a723e */ /* 0x000fc800000010ff */
[----:B------:R-:W-:Y:S01]  /*2670*/  PRMT R168, R90, 0x7610, R168 ;  /* 0x000076105aa87816 */ /* 0x000fe200000000a8 */
[----:B------:R-:W-:-:S05]  /*2680*/  @P2 IMAD.MOV.U32 R90, RZ, RZ, R170 ;  /* 0x000000ffff5a2224 */ /* 0x000fca00078e00aa */
[----:B------:R1:W-:Y:S01]  /*2690*/  @P2 STG.E.U16 desc[UR36][R90.64+0x2], R168 ;  /* 0x000002a85a002986 */ /* 0x0003e2000c101524 */
[----:B------:R-:W-:Y:S05]  /*26a0*/  @!P1 BRA `(.L_x_42) ;  /* 0x0000000000049947 */ /* 0x000fea0003800000 */
[----:B------:R3:W5:Y:S02]  /*26b0*/  LDG.E.LTC128B.U16 R154, desc[UR36][R162.64+0x10] ;  /* 0x00001024a29a7981 */ /* 0x000764000c1e1520 */
.L_x_42:
[----:B------:R-:W-:Y:S05]  /*26c0*/  BSYNC B1 ;  /* 0x0000000000017941 */ /* 0x000fea0003800000 */
.L_x_41:
[----:B-1---5:R-:W-:Y:S01]  /*26d0*/  IMAD.U32 R91, R154, 0x10000, RZ ;  /* 0x000100009a5b7824 */ /* 0x022fe200078e00ff */
[----:B------:R-:W-:Y:S01]  /*26e0*/  ISETP.GT.AND P2, PT, R0, 0x9, P3 ;  /* 0x000000090000780c */ /* 0x000fe20001f44270 */
[----:B------:R-:W-:Y:S01]  /*26f0*/  @P1 IMAD.MOV.U32 R90, RZ, RZ, R160 ;  /* 0x000000ffff5a1224 */ /* 0x000fe200078e00a0 */
[----:B------:R-:W-:Y:S01]  /*2700*/  BSSY B1, `(.L_x_43) ;  /* 0x0000009000017945 */ /* 0x000fe20003800000 */
[----:B------:R-:W-:-:S04]  /*2710*/  FMUL R91, R91, R156 ;  /* 0x0000009c5b5b7220 */ /* 0x000fc80000400000 */
[----:B------:R-:W-:-:S05]  /*2720*/  FFMA R91, R92, R155, R91 ;  /* 0x0000009b5c5b7223 */ /* 0x000fca000000005b */
[----:B------:R-:W-:-:S04]  /*2730*/  F2FP.BF16.F32.PACK_AB R91, RZ, R91 ;  /* 0x0000005bff5b723e */ /* 0x000fc800000010ff */
[----:B------:R-:W-:Y:S01]  /*2740*/  PRMT R92, R91, 0x7610, R92 ;  /* 0x000076105b5c7816 */ /* 0x000fe2000000005c */
[----:B------:R-:W-:-:S05]  /*2750*/  @P1 IMAD.MOV.U32 R91, RZ, RZ, R161 ;  /* 0x000000ffff5b1224 */ /* 0x000fca00078e00a1 */
[----:B------:R1:W-:Y:S01]  /*2760*/  @P1 STG.E.U16 desc[UR36][R90.64+0x10], R92 ;  /* 0x0000105c5a001986 */ /* 0x0003e2000c101524 */
[----:B------:R-:W-:Y:S05]  /*2770*/  @!P2 BRA `(.L_x_44) ;  /* 0x000000000004a947 */ /* 0x000fea0003800000 */
[----:B------:R4:W5:Y:S02]  /*2780*/  LDG.E.LTC128B.U16 R154, desc[UR36][R162.64+0x12] ;  /* 0x00001224a29a7981 */ /* 0x000964000c1e1520 */
.L_x_44:
[----:B------:R-:W-:Y:S05]  /*2790*/  BSYNC B1 ;  /* 0x0000000000017941 */ /* 0x000fea0003800000 */
.L_x_43:
[----:B-1---5:R-:W-:Y:S01]  /*27a0*/  IMAD.U32 R91, R154, 0x10000, RZ ;  /* 0x000100009a5b7824 */ /* 0x022fe200078e00ff */
[----:B------:R-:W-:Y:S01]  /*27b0*/  ISETP.GT.AND P1, PT, R0, 0x8, P0 ;  /* 0x000000080000780c */ /* 0x000fe20000724270 */
[----:B------:R-:W-:Y:S02]  /*27c0*/  BSSY B1, `(.L_x_45) ;  /* 0x000000a000017945 */ /* 0x000fe40003800000 */
[----:B------:R-:W-:Y:S01]  /*27d0*/  FMUL R90, R91, R156 ;  /* 0x0000009c5b5a7220 */ /* 0x000fe20000400000 */
[----:B------:R-:W-:-:S03]  /*27e0*/  @P2 IMAD.MOV.U32 R91, RZ, RZ, R161 ;  /* 0x000000ffff5b2224 */ /* 0x000fc600078e00a1 */
[----:B------:R-:W-:-:S05]  /*27f0*/  FFMA R90, R93, R155, R90 ;  /* 0x0000009b5d5a7223 */ /* 0x000fca000000005a */
[----:B------:R-:W-:-:S04]  /*2800*/  F2FP.BF16.F32.PACK_AB R90, RZ, R90 ;  /* 0x0000005aff5a723e */ /* 0x000fc800000010ff */
[----:B------:R-:W-:Y:S01]  /*2810*/  PRMT R92, R90, 0x7610, R92 ;  /* 0x000076105a5c7816 */ /* 0x000fe2000000005c */
[----:B------:R-:W-:-:S05]  /*2820*/  @P2 IMAD.MOV.U32 R90, RZ, RZ, R160 ;  /* 0x000000ffff5a2224 */ /* 0x000fca00078e00a0 */
[----:B------:R1:W-:Y:S01]  /*2830*/  @P2 STG.E.U16 desc[UR36][R90.64+0x12], R92 ;  /* 0x0000125c5a002986 */ /* 0x0003e2000c101524 */
[----:B------:R-:W-:Y:S05]  /*2840*/  @!P1 BRA `(.L_x_46) ;  /* 0x0000000000049947 */ /* 0x000fea0003800000 */
[----:B------:R0:W5:Y:S02]  /*2850*/  LDG.E.LTC128B.U16 R154, desc[UR36][R88.64+0x10] ;  /* 0x00001024589a7981 */ /* 0x000164000c1e1520 */
.L_x_46:
[----:B------:R-:W-:Y:S05]  /*2860*/  BSYNC B1 ;  /* 0x0000000000017941 */ /* 0x000fea0003800000 */
.L_x_45:
        /* <DEDUP_REMOVED lines=12> */
.L_x_48:
[----:B------:R-:W-:Y:S05]  /*2930*/  BSYNC B1 ;  /* 0x0000000000017941 */ /* 0x000fea0003800000 */
.L_x_47:
        /* <DEDUP_REMOVED lines=12> */
.L_x_50:
[----:B------:R-:W-:Y:S05]  /*2a00*/  BSYNC B1 ;  /* 0x0000000000017941 */ /* 0x000fea0003800000 */
.L_x_49:
[----:B-1---5:R-:W-:Y:S01]  /*2a10*/  SHF.L.U32 R91, R154, 0x10, RZ ;  /* 0x000000109a5b7819 */ /* 0x022fe200000006ff */
[----:B------:R-:W-:Y:S01]  /*2a20*/  @P1 IMAD.MOV.U32 R90, RZ, RZ, R160 ;  /* 0x000000ffff5a1224 */ /* 0x000fe200078e00a0 */
[----:B------:R-:W-:Y:S01]  /*2a30*/  ISETP.GT.AND P2, PT, R0, 0x11, P3 ;  /* 0x000000110000780c */ /* 0x000fe20001f44270 */
[----:B------:R-:W-:Y:S02]  /*2a40*/  BSSY B1, `(.L_x_51) ;  /* 0x0000009000017945 */ /* 0x000fe40003800000 */
        /* <DEDUP_REMOVED lines=8> */
.L_x_52:
[----:B------:R-:W-:Y:S05]  /*2ad0*/  BSYNC B1 ;  /* 0x0000000000017941 */ /* 0x000fea0003800000 */
.L_x_51:
        /* <DEDUP_REMOVED lines=12> */
.L_x_54:
[----:B------:R-:W-:Y:S05]  /*2ba0*/  BSYNC B1 ;  /* 0x0000000000017941 */ /* 0x000fea0003800000 */
.L_x_53:
        /* <DEDUP_REMOVED lines=12> */
.L_x_56:
[----:B------:R-:W-:Y:S05]  /*2c70*/  BSYNC B1 ;  /* 0x0000000000017941 */ /* 0x000fea0003800000 */
.L_x_55:
        /* <DEDUP_REMOVED lines=12> */
.L_x_58:
[----:B------:R-:W-:Y:S05]  /*2d40*/  BSYNC B1 ;  /* 0x0000000000017941 */ /* 0x000fea0003800000 */
.L_x_57:
[----:B-1---5:R-:W-:Y:S01]  /*2d50*/  IMAD.U32 R91, R154, 0x10000, RZ ;  /* 0x000100009a5b7824 */ /* 0x022fe200078e00ff */
[----:B------:R-:W-:Y:S01]  /*2d60*/  @P1 MOV R90, R160 ;  /* 0x000000a0005a1202 */ /* 0x000fe20000000f00 */
[----:B------:R-:W-:Y:S01]  /*2d70*/  BSSY B1, `(.L_x_59) ;  /* 0x000000a000017945 */ /* 0x000fe20003800000 */
[----:B------:R-:W-:Y:S01]  /*2d80*/  ISETP.GT.AND P2, PT, R0, 0x19, P3 ;  /* 0x000000190000780c */ /* 0x000fe20001f44270 */
        /* <DEDUP_REMOVED lines=8> */
.L_x_60:
[----:B------:R-:W-:Y:S05]  /*2e10*/  BSYNC B1 ;  /* 0x0000000000017941 */ /* 0x000fea0003800000 */
.L_x_59:
        /* <DEDUP_REMOVED lines=12> */
.L_x_62:
[----:B------:R-:W-:Y:S05]  /*2ee0*/  BSYNC B1 ;  /* 0x0000000000017941 */ /* 0x000fea0003800000 */
.L_x_61:
        /* <DEDUP_REMOVED lines=12> */
.L_x_64:
[----:B------:R-:W-:Y:S05]  /*2fb0*/  BSYNC B1 ;  /* 0x0000000000017941 */ /* 0x000fea0003800000 */
.L_x_63:
        /* <DEDUP_REMOVED lines=12> */
.L_x_66:
[----:B------:R-:W-:Y:S05]  /*3080*/  BSYNC B1 ;  /* 0x0000000000017941 */ /* 0x000fea0003800000 */
.L_x_65:
[----:B-1---5:R-:W-:Y:S01]  /*3090*/  IMAD.U32 R91, R154, 0x10000, RZ ;  /* 0x000100009a5b7824 */ /* 0x022fe200078e00ff */
[----:B------:R-:W-:Y:S01]  /*30a0*/  ISETP.GT.AND P2, PT, R0, 0x21, P3 ;  /* 0x000000210000780c */ /* 0x000fe20001f44270 */
[----:B------:R-:W-:Y:S01]  /*30b0*/  @P1 IMAD.MOV.U32 R90, RZ, RZ, R160 ;  /* 0x000000ffff5a1224 */ /* 0x000fe200078e00a0 */
[----:B------:R-:W-:Y:S01]  /*30c0*/  BSSY B1, `(.L_x_67) ;  /* 0x0000009000017945 */ /* 0x000fe20003800000 */
[----:B------:R-:W-:-:S04]  /*30d0*/  FMUL R91, R91, R156 ;  /* 0x0000009c5b5b7220 */ /* 0x000fc80000400000 */
[----:B------:R-:W-:-:S05]  /*30e0*/  FFMA R91, R104, R155, R91 ;  /* 0x0000009b685b7223 */ /* 0x000fca000000005b */
[----:B------:R-:W-:-:S04]  /*30f0*/  F2FP.BF16.F32.PACK_AB R91, RZ, R91 ;  /* 0x0000005bff5b723e */ /* 0x000fc800000010ff */
[----:B------:R-:W-:Y:S02]  /*3100*/  PRMT R92, R91, 0x7610, R92 ;  /* 0x000076105b5c7816 */ /* 0x000fe4000000005c */
[----:B------:R-:W-:-:S05]  /*3110*/  @P1 MOV R91, R161 ;  /* 0x000000a1005b1202 */ /* 0x000fca0000000f00 */
[----:B------:R1:W-:Y:S01]  /*3120*/  @P1 STG.E.U16 desc[UR36][R90.64+0x40], R92 ;  /* 0x0000405c5a001986 */ /* 0x0003e2000c101524 */
[----:B------:R-:W-:Y:S05]  /*3130*/  @!P2 BRA `(.L_x_68) ;  /* 0x000000000004a947 */ /* 0x000fea0003800000 */
[----:B------:R0:W5:Y:S02]  /*3140*/  LDG.E.LTC128B.U16 R154, desc[UR36][R162.64+0x42] ;  /* 0x00004224a29a7981 */ /* 0x000164000c1e1520 */
.L_x_68:
[----:B------:R-:W-:Y:S05]  /*3150*/  BSYNC B1 ;  /* 0x0000000000017941 */ /* 0x000fea0003800000 */
.L_x_67:
        /* <DEDUP_REMOVED lines=12> */
.L_x_70:
[----:B------:R-:W-:Y:S05]  /*3220*/  BSYNC B1 ;  /* 0x0000000000017941 */ /* 0x000fea0003800000 */
.L_x_69:
        /* <DEDUP_REMOVED lines=12> */
.L_x_72:
[----:B------:R-:W-:Y:S05]  /*32f0*/  BSYNC B1 ;  /* 0x0000000000017941 */ /* 0x000fea0003800000 */
.L_x_71:
        /* <DEDUP_REMOVED lines=12> */
.L_x_74:
[----:B------:R-:W-:Y:S05]  /*33c0*/  BSYNC B1 ;  /* 0x0000000000017941 */ /* 0x000fea0003800000 */
.L_x_73:
        /* <DEDUP_REMOVED lines=12> */
.L_x_76:
[----:B------:R-:W-:Y:S05]  /*3490*/  BSYNC B1 ;  /* 0x0000000000017941 */ /* 0x000fea0003800000 */
.L_x_75:
[----:B-1---5:R-:W-:Y:S01]  /*34a0*/  SHF.L.U32 R91, R154, 0x10, RZ ;  /* 0x000000109a5b7819 */ /* 0x022fe200000006ff */
[----:B------:R-:W-:Y:S01]  /*34b0*/  BSSY B1, `(.L_x_77) ;  /* 0x000000b000017945 */ /* 0x000fe20003800000 */
[----:B------:R-:W-:-:S03]  /*34c0*/  ISETP.GT.AND P1, PT, R0, 0x28, P0 ;  /* 0x000000280000780c */ /* 0x000fc60000724270 */
        /* <DEDUP_REMOVED lines=9> */
.L_x_78:
[----:B------:R-:W-:Y:S05]  /*3560*/  BSYNC B1 ;  /* 0x0000000000017941 */ /* 0x000fea0003800000 */
.L_x_77:
        /* <DEDUP_REMOVED lines=12> */
.L_x_80:
[----:B------:R-:W-:Y:S05]  /*3630*/  BSYNC B1 ;  /* 0x0000000000017941 */ /* 0x000fea0003800000 */
.L_x_79:
        /* <DEDUP_REMOVED lines=12> */
.L_x_82:
[----:B------:R-:W-:Y:S05]  /*3700*/  BSYNC B1 ;  /* 0x0000000000017941 */ /* 0x000fea0003800000 */
.L_x_81:
        /* <DEDUP_REMOVED lines=12> */
.L_x_84:
[----:B------:R-:W-:Y:S05]  /*37d0*/  BSYNC B1 ;  /* 0x0000000000017941 */ /* 0x000fea0003800000 */
.L_x_83:
[----:B-1---5:R-:W-:Y:S01]  /*37e0*/  IMAD.U32 R91, R154, 0x10000, RZ ;  /* 0x000100009a5b7824 */ /* 0x022fe200078e00ff */
[----:B------:R-:W-:Y:S01]  /*37f0*/  ISETP.GT.AND P1, PT, R0, 0x30, P0 ;  /* 0x000000300000780c */ /* 0x000fe20000724270 */
[----:B------:R-:W-:Y:S02]  /*3800*/  BSSY B1, `(.L_x_85) ;  /* 0x000000a000017945 */ /* 0x000fe40003800000 */
[----:B------:R-:W-:Y:S01]  /*3810*/  FMUL R90, R91, R156 ;  /* 0x0000009c5b5a7220 */ /* 0x000fe20000400000 */
[----:B------:R-:W-:-:S03]  /*3820*/  @P2 IMAD.MOV.U32 R91, RZ, RZ, R161 ;  /* 0x000000ffff5b2224 */ /* 0x000fc600078e00a1 */
[----:B------:R-:W-:-:S05]  /*3830*/  FFMA R90, R113, R155, R90 ;  /* 0x0000009b715a7223 */ /* 0x000fca000000005a */
[----:B------:R-:W-:-:S04]  /*3840*/  F2FP.BF16.F32.PACK_AB R90, RZ, R90 ;  /* 0x0000005aff5a723e */ /* 0x000fc800000010ff */
[----:B------:R-:W-:Y:S02]  /*3850*/  PRMT R92, R90, 0x7610, R92 ;  /* 0x000076105a5c7816 */ /* 0x000fe4000000005c */
[----:B------:R-:W-:-:S05]  /*3860*/  @P2 MOV R90, R160 ;  /* 0x000000a0005a2202 */ /* 0x000fca0000000f00 */
[----:B------:R1:W-:Y:S01]  /*3870*/  @P2 STG.E.U16 desc[UR36][R90.64+0x62], R92 ;  /* 0x0000625c5a002986 */ /* 0x0003e2000c101524 */
[----:B------:R-:W-:Y:S05]  /*3880*/  @!P1 BRA `(.L_x_86) ;  /* 0x0000000000049947 */ /* 0x000fea0003800000 */
[----:B------:R0:W5:Y:S02]  /*3890*/  LDG.E.LTC128B.U16 R154, desc[UR36][R88.64+0x60] ;  /* 0x00006024589a7981 */ /* 0x000164000c1e1520 */
.L_x_86:
[----:B------:R-:W-:Y:S05]  /*38a0*/  BSYNC B1 ;  /* 0x0000000000017941 */ /* 0x000fea0003800000 */
.L_x_85:
        /* <DEDUP_REMOVED lines=12> */
.L_x_88:
[----:B------:R-:W-:Y:S05]  /*3970*/  BSYNC B1 ;  /* 0x0000000000017941 */ /* 0x000fea0003800000 */
.L_x_87:
        /* <DEDUP_REMOVED lines=12> */
.L_x_90:
[----:B------:R-:W-:Y:S05]  /*3a40*/  BSYNC B1 ;  /* 0x0000000000017941 */ /* 0x000fea0003800000 */
.L_x_89:
        /* <DEDUP_REMOVED lines=12> */
.L_x_92:
[----:B------:R-:W-:Y:S05]  /*3b10*/  BSYNC B1 ;  /* 0x0000000000017941 */ /* 0x000fea0003800000 */
.L_x_91:
[----:B-1---5:R-:W-:Y:S01]  /*3b20*/  IMAD.U32 R91, R154, 0x10000, RZ ;  /* 0x000100009a5b7824 */ /* 0x022fe200078e00ff */
[----:B------:R-:W-:Y:S01]  /*3b30*/  ISETP.GT.AND P1, PT, R0, 0x38, P0 ;  /* 0x000000380000780c */ /* 0x000fe20000724270 */
[----:B------:R-:W-:Y:S02]  /*3b40*/  BSSY B1, `(.L_x_93) ;  /* 0x000000a000017945 */ /* 0x000fe40003800000 */
[----:B------:R-:W-:Y:S01]  /*3b50*/  FMUL R90, R91, R156 ;  /* 0x0000009c5b5a7220 */ /* 0x000fe20000400000 */
[----:B------:R-:W-:-:S03]  /*3b60*/  @P2 MOV R91, R161 ;  /* 0x000000a1005b2202 */ /* 0x000fc60000000f00 */
[----:B------:R-:W-:-:S05]  /*3b70*/  FFMA R90, R117, R155, R90 ;  /* 0x0000009b755a7223 */ /* 0x000fca000000005a */
[----:B------:R-:W-:-:S04]  /*3b80*/  F2FP.BF16.F32.PACK_AB R90, RZ, R90 ;  /* 0x0000005aff5a723e */ /* 0x000fc800000010ff */
[----:B------:R-:W-:Y:S01]  /*3b90*/  PRMT R92, R90, 0x7610, R92 ;  /* 0x000076105a5c7816 */ /* 0x000fe2000000005c */
[----:B------:R-:W-:-:S05]  /*3ba0*/  @P2 IMAD.MOV.U32 R90, RZ, RZ, R160 ;  /* 0x000000ffff5a2224 */ /* 0x000fca00078e00a0 */
[----:B------:R1:W-:Y:S01]  /*3bb0*/  @P2 STG.E.U16 desc[UR36][R90.64+0x72], R92 ;  /* 0x0000725c5a002986 */ /* 0x0003e2000c101524 */
[----:B------:R-:W-:Y:S05]  /*3bc0*/  @!P1 BRA `(.L_x_94) ;  /* 0x0000000000049947 */ /* 0x000fea0003800000 */
[----:B------:R0:W5:Y:S02]  /*3bd0*/  LDG.E.LTC128B.U16 R154, desc[UR36][R88.64+0x70] ;  /* 0x00007024589a7981 */ /* 0x000164000c1e1520 */
.L_x_94:
[----:B------:R-:W-:Y:S05]  /*3be0*/  BSYNC B1 ;  /* 0x0000000000017941 */ /* 0x000fea0003800000 */
.L_x_93:
        /* <DEDUP_REMOVED lines=12> */
.L_x_96:
[----:B------:R-:W-:Y:S05]  /*3cb0*/  BSYNC B1 ;  /* 0x0000000000017941 */ /* 0x000fea0003800000 */
.L_x_95:
        /* <DEDUP_REMOVED lines=12> */
.L_x_98:
[----:B------:R-:W-:Y:S05]  /*3d80*/  BSYNC B1 ;  /* 0x0000000000017941 */ /* 0x000fea0003800000 */
.L_x_97:
        /* <DEDUP_REMOVED lines=12> */
.L_x_100:
[----:B------:R-:W-:Y:S05]  /*3e50*/  BSYNC B1 ;  /* 0x0000000000017941 */ /* 0x000fea0003800000 */
.L_x_99:
        /* <DEDUP_REMOVED lines=12> */
.L_x_102:
[----:B------:R-:W-:Y:S05]  /*3f20*/  BSYNC B1 ;  /* 0x0000000000017941 */ /* 0x000fea0003800000 */
.L_x_101:
        /* <DEDUP_REMOVED lines=12> */
.L_x_104:
[----:B------:R-:W-:Y:S05]  /*3ff0*/  BSYNC B1 ;  /* 0x0000000000017941 */ /* 0x000fea0003800000 */
.L_x_103:
        /* <DEDUP_REMOVED lines=12> */
.L_x_106:
[----:B------:R-:W-:Y:S05]  /*40c0*/  BSYNC B1 ;  /* 0x0000000000017941 */ /* 0x000fea0003800000 */
.L_x_105:
        /* <DEDUP_REMOVED lines=12> */
.L_x_108:
[----:B------:R-:W-:Y:S05]  /*4190*/  BSYNC B1 ;  /* 0x0000000000017941 */ /* 0x000fea0003800000 */
.L_x_107:
        /* <DEDUP_REMOVED lines=12> */
.L_x_110:
[----:B------:R-:W-:Y:S05]  /*4260*/  BSYNC B1 ;  /* 0x0000000000017941 */ /* 0x000fea0003800000 */
.L_x_109:
        /* <DEDUP_REMOVED lines=12> */
.L_x_112:
[----:B------:R-:W-:Y:S05]  /*4330*/  BSYNC B1 ;  /* 0x0000000000017941 */ /* 0x000fea0003800000 */
.L_x_111:
        /* <DEDUP_REMOVED lines=12> */
.L_x_114:
[----:B------:R-:W-:Y:S05]  /*4400*/  BSYNC B1 ;  /* 0x0000000000017941 */ /* 0x000fea0003800000 */
.L_x_113:
        /* <DEDUP_REMOVED lines=12> */
.L_x_116:
[----:B------:R-:W-:Y:S05]  /*44d0*/  BSYNC B1 ;  /* 0x0000000000017941 */ /* 0x000fea0003800000 */
.L_x_115:
        /* <DEDUP_REMOVED lines=12> */
.L_x_118:
[----:B------:R-:W-:Y:S05]  /*45a0*/  BSYNC B1 ;  /* 0x0000000000017941 */ /* 0x000fea0003800000 */
.L_x_117:
        /* <DEDUP_REMOVED lines=12> */
.L_x_120:
[----:B------:R-:W-:Y:S05]  /*4670*/  BSYNC B1 ;  /* 0x0000000000017941 */ /* 0x000fea0003800000 */
.L_x_119:
        /* <DEDUP_REMOVED lines=12> */
.L_x_122:
[----:B------:R-:W-:Y:S05]  /*4740*/  BSYNC B1 ;  /* 0x0000000000017941 */ /* 0x000fea0003800000 */
.L_x_121:
        /* <DEDUP_REMOVED lines=12> */
.L_x_124:
[----:B------:R-:W-:Y:S05]  /*4810*/  BSYNC B1 ;  /* 0x0000000000017941 */ /* 0x000fea0003800000 */
.L_x_123:
        /* <DEDUP_REMOVED lines=12> */
.L_x_126:
[----:B------:R-:W-:Y:S05]  /*48e0*/  BSYNC B1 ;  /* 0x0000000000017941 */ /* 0x000fea0003800000 */
.L_x_125:
        /* <DEDUP_REMOVED lines=12> */
.L_x_128:
[----:B------:R-:W-:Y:S05]  /*49b0*/  BSYNC B1 ;  /* 0x0000000000017941 */ /* 0x000fea0003800000 */
.L_x_127:
        /* <DEDUP_REMOVED lines=12> */
.L_x_130:
[----:B------:R-:W-:Y:S05]  /*4a80*/  BSYNC B1 ;  /* 0x0000000000017941 */ /* 0x000fea0003800000 */
.L_x_129:
        /* <DEDUP_REMOVED lines=12> */
.L_x_132:
[----:B------:R-:W-:Y:S05]  /*4b50*/  BSYNC B1 ;  /* 0x0000000000017941 */ /* 0x000fea0003800000 */
.L_x_131:
        /* <DEDUP_REMOVED lines=12> */
.L_x_134:
[----:B------:R-:W-:Y:S05]  /*4c20*/  BSYNC B1 ;  /* 0x0000000000017941 */ /* 0x000fea0003800000 */
.L_x_133:
        /* <DEDUP_REMOVED lines=12> */
.L_x_136:
[----:B------:R-:W-:Y:S05]  /*4cf0*/  BSYNC B1 ;  /* 0x0000000000017941 */ /* 0x000fea0003800000 */
.L_x_135:
        /* <DEDUP_REMOVED lines=12> */
.L_x_138:
[----:B------:R-:W-:Y:S05]  /*4dc0*/  BSYNC B1 ;  /* 0x0000000000017941 */ /* 0x000fea0003800000 */
.L_x_137:
        /* <DEDUP_REMOVED lines=12> */
.L_x_140:
[----:B------:R-:W-:Y:S05]  /*4e90*/  BSYNC B1 ;  /* 0x0000000000017941 */ /* 0x000fea0003800000 */
.L_x_139:
        /* <DEDUP_REMOVED lines=12> */
.L_x_142:
[----:B------:R-:W-:Y:S05]  /*4f60*/  BSYNC B1 ;  /* 0x0000000000017941 */ /* 0x000fea0003800000 */
.L_x_141:
        /* <DEDUP_REMOVED lines=12> */
.L_x_144:
[----:B------:R-:W-:Y:S05]  /*5030*/  BSYNC B1 ;  /* 0x0000000000017941 */ /* 0x000fea0003800000 */
.L_x_143:
        /* <DEDUP_REMOVED lines=12> */
.L_x_146:
[----:B------:R-:W-:Y:S05]  /*5100*/  BSYNC B1 ;  /* 0x0000000000017941 */ /* 0x000fea0003800000 */
.L_x_145:
        /* <DEDUP_REMOVED lines=12> */
.L_x_148:
[----:B------:R-:W-:Y:S05]  /*51d0*/  BSYNC B1 ;  /* 0x0000000000017941 */ /* 0x000fea0003800000 */
.L_x_147:
        /* <DEDUP_REMOVED lines=12> */
.L_x_150:
[----:B------:R-:W-:Y:S05]  /*52a0*/  BSYNC B1 ;  /* 0x0000000000017941 */ /* 0x000fea0003800000 */
.L_x_149:
        /* <DEDUP_REMOVED lines=12> */
.L_x_152:
[----:B------:R-:W-:Y:S05]  /*5370*/  BSYNC B1 ;  /* 0x0000000000017941 */ /* 0x000fea0003800000 */
.L_x_151:
        /* <DEDUP_REMOVED lines=12> */
.L_x_154:
[----:B------:R-:W-:Y:S05]  /*5440*/  BSYNC B1 ;  /* 0x0000000000017941 */ /* 0x000fea0003800000 */
.L_x_153:
        /* <DEDUP_REMOVED lines=12> */
.L_x_156:
[----:B------:R-:W-:Y:S05]  /*5510*/  BSYNC B1 ;  /* 0x0000000000017941 */ /* 0x000fea0003800000 */
.L_x_155:
        /* <DEDUP_REMOVED lines=12> */
.L_x_158:
[----:B------:R-:W-:Y:S05]  /*55e0*/  BSYNC B1 ;  /* 0x0000000000017941 */ /* 0x000fea0003800000 */
.L_x_157:
[----:B-1---5:R-:W-:Y:S01]  /*55f0*/  IMAD.U32 R91, R154, 0x10000, RZ ;  /* 0x000100009a5b7824 */ /* 0x022fe200078e00ff */
[----:B------:R-:W-:Y:S01]  /*5600*/  ISETP.GT.AND P1, PT, R0, 0x79, P0 ;  /* 0x000000790000780c */ /* 0x000fe20000724270 */
[----:B------:R-:W-:Y:S01]  /*5610*/  @P2 IMAD.MOV.U32 R8, RZ, RZ, R170 ;  /* 0x000000ffff082224 */ /* 0x000fe200078e00aa */
[----:B------:R-:W-:Y:S01]  /*5620*/  IADD3 R157, P0, R157, 0x80, RZ ;  /* 0x000000809d9d7810 */ /* 0x000fe20007f1e0ff */
[----:B------:R-:W-:Y:S01]  /*5630*/  FMUL R91, R91, R156 ;  /* 0x0000009c5b5b7220 */ /* 0x000fe20000400000 */
[----:B------:R-:W-:Y:S03]  /*5640*/  BSSY B1, `(.L_x_159) ;  /* 0x0000009000017945 */ /* 0x000fe60003800000 */
[----:B------:R-:W-:-:S05]  /*5650*/  FFMA R91, R150, R155, R91 ;  /* 0x0000009b965b7223 */ /* 0x000fca000000005b */
[----:B------:R-:W-:-:S04]  /*5660*/  F2FP.BF16.F32.PACK_AB R91, RZ, R91 ;  /* 0x0000005bff5b723e */ /* 0x000fc800000010ff */
[----:B------:R-:W-:Y:S01]  /*5670*/  PRMT R90, R91, 0x7610, R90 ;  /* 0x000076105b5a7816 */ /* 0x000fe2000000005a */
[----:B------:R-:W-:Y:S02]  /*5680*/  IMAD.X R91, RZ, RZ, R9, P0 ;  /* 0x000000ffff5b7224 */ /* 0x000fe400000e0609 */
[----:B------:R-:W-:-:S05]  /*5690*/  @P2 IMAD.MOV.U32 R9, RZ, RZ, R171 ;  /* 0x000000ffff092224 */ /* 0x000fca00078e00ab */
[----:B------:R1:W-:Y:S01]  /*56a0*/  @P2 STG.E.U16 desc[UR36][R8.64+0xf0], R90 ;  /* 0x0000f05a08002986 */ /* 0x0003e2000c101524 */
[----:B------:R-:W-:Y:S05]  /*56b0*/  @!P1 BRA `(.L_x_160) ;  /* 0x0000000000049947 */ /* 0x000fea0003800000 */
[----:B------:R0:W5:Y:S02]  /*56c0*/  LDG.E.LTC128B.U16 R154, desc[UR36][R88.64+0xf2] ;  /* 0x0000f224589a7981 */ /* 0x000164000c1e1520 */
.L_x_160:
[----:B------:R-:W-:Y:S05]  /*56d0*/  BSYNC B1 ;  /* 0x0000000000017941 */ /* 0x000fea0003800000 */
.L_x_159:
[----:B-1---5:R-:W-:Y:S01]  /*56e0*/  IMAD.U32 R9, R154, 0x10000, RZ ;  /* 0x000100009a097824 */ /* 0x022fe200078e00ff */
[----:B------:R-:W-:Y:S01]  /*56f0*/  ISETP.GT.AND P0, PT, R3, 0x80, PT ;  /* 0x000000800300780c */ /* 0x000fe20003f04270 */
[----:B------:R-:W-:Y:S02]  /*5700*/  IMAD R8, R91, R14, RZ ;  /* 0x0000000e5b087224 */ /* 0x000fe400078e02ff */
[----:B0-2---:R-:W-:Y:S01]  /*5710*/  FMUL R88, R9, R156 ;  /* 0x0000009c09587220 */ /* 0x005fe20000400000 */
[----:B------:R-:W-:Y:S01]  /*5720*/  ISETP.GT.AND P3, PT, R0, RZ, P0 ;  /* 0x000000ff0000720c */ /* 0x000fe20000764270 */
[C---:B------:R-:W-:Y:S02]  /*5730*/  IMAD R97, R157.reuse, R15, R8 ;  /* 0x0000000f9d617224 */ /* 0x040fe400078e0208 */
[----:B------:R-:W-:-:S04]  /*5740*/  IMAD.WIDE.U32 R8, R157, R14, R158 ;  /* 0x0000000e9d087225 */ /* 0x000fc800078e009e */
[----:B------:R-:W-:Y:S01]  /*5750*/  FFMA R151, R151, R155, R88 ;  /* 0x0000009b97977223 */ /* 0x000fe20000000058 */
[----:B------:R-:W-:Y:S01]  /*5760*/  IMAD.IADD R9, R9, 0x1, R97 ;  /* 0x0000000109097824 */ /* 0x000fe200078e0261 */
[----:B------:R-:W-:-:S03]  /*5770*/  LEA R88, P2, R8, R10, 0x1 ;  /* 0x0000000a08587211 */ /* 0x000fc600078408ff */
[----:B------:R-:W-:Y:S02]  /*5780*/  F2FP.BF16.F32.PACK_AB R151, RZ, R151 ;  /* 0x00000097ff97723e */ /* 0x000fe400000010ff */
[----:B------:R-:W-:-:S03]  /*5790*/  LEA.HI.X R89, R8, R11, R9, 0x1, P2 ;  /* 0x0000000b08597211 */ /* 0x000fc600010f0c09 */
[----:B------:R0:W-:Y:S04]  /*57a0*/  @P1 STG.E.U16 desc[UR36][R170.64+0xf2], R151 ;  /* 0x0000f297aa001986 */ /* 0x0001e8000c101524 */
[----:B------:R-:W2:Y:S01]  /*57b0*/  @P3 LDG.E.LTC128B.U16 R154, desc[UR36][R88.64] ;  /* 0x00000024589a3981 */ /* 0x000ea2000c1e1520 */
[----:B------:R-:W-:Y:S01]  /*57c0*/  IMAD.WIDE.U32 R8, R157, R14, R6 ;  /* 0x0000000e9d087225 */ /* 0x000fe200078e0006 */
[----:B------:R-:W-:Y:S01]  /*57d0*/  SHF.L.U64.HI R95, R4, 0x8, R5 ;  /* 0x00000008045f7819 */ /* 0x000fe20000010205 */
[----:B------:R-:W-:Y:S01]  /*57e0*/  BSSY B1, `(.L_x_161) ;  /* 0x0000011000017945 */ /* 0x000fe20003800000 */
[----:B------:R-:W-:Y:S01]  /*57f0*/  ISETP.GT.AND P2, PT, R0, 0x1, P0 ;  /* 0x000000010000780c */ /* 0x000fe20000744270 */
[----:B------:R-:W-:Y:S01]  /*5800*/  IMAD.SHL.U32 R93, R4, 0x100, RZ ;  /* 0x00000100045d7824 */ /* 0x000fe200078e00ff */
[----:B------:R-:W-:-:S03]  /*5810*/  IADD3 R9, R97, R9, RZ ;  /* 0x0000000961097210 */ /* 0x000fc60007ffe0ff */
[----:B------:R-:W-:Y:S01]  /*5820*/  IMAD.WIDE.U32 R90, R23, R12, R8 ;  /* 0x0000000c175a7225 */ /* 0x000fe200078e0008 */
[----:B------:R-:W-:-:S03]  /*5830*/  IADD3 R8, P1, R93, R160, RZ ;  /* 0x000000a05d087210 */ /* 0x000fc60007f3e0ff */
[----:B------:R-:W-:Y:S01]  /*5840*/  IMAD.IADD R5, R13, 0x1, R91 ;  /* 0x000000010d057824 */ /* 0x000fe200078e025b */
[----:B------:R-:W-:Y:S01]  /*5850*/  LEA R4, P4, R90, R10, 0x1 ;  /* 0x0000000a5a047211 */ /* 0x000fe200078808ff */
[----:B------:R-:W-:-:S03]  /*5860*/  IMAD.X R9, R95, 0x1, R161, P1 ;  /* 0x000000015f097824 */ /* 0x000fc600008e06a1 */
[----:B------:R-:W-:Y:S01]  /*5870*/  LEA.HI.X R5, R90, R11, R5, 0x1, P4 ;  /* 0x0000000b5a057211 */ /* 0x000fe200020f0c05 */
[----:B--2---:R-:W-:-:S04]  /*5880*/  IMAD.U32 R15, R154, 0x10000, RZ ;  /* 0x000100009a0f7824 */ /* 0x004fc800078e00ff */
[----:B------:R-:W-:-:S04]  /*5890*/  FMUL R15, R15, R156 ;  /* 0x0000009c0f0f7220 */ /* 0x000fc80000400000 */
[----:B------:R-:W-:-:S05]  /*58a0*/  FFMA R15, R24, R155, R15 ;  /* 0x0000009b180f7223 */ /* 0x000fca000000000f */
[----:B------:R-:W-:-:S05]  /*58b0*/  F2FP.BF16.F32.PACK_AB R15, RZ, R15 ;  /* 0x0000000fff0f723e */ /* 0x000fca00000010ff */
[----:B------:R0:W-:Y:S01]  /*58c0*/  @P3 STG.E.U16 desc[UR36][R8.64], R15 ;  /* 0x0000000f08003986 */ /* 0x0001e2000c101524 */
[----:B------:R-:W-:Y:S05]  /*58d0*/  @!P2 BRA `(.L_x_162) ;  /* 0x000000000004a947 */ /* 0x000fea0003800000 */
[----:B------:R1:W5:Y:S02]  /*58e0*/  LDG.E.LTC128B.U16 R154, desc[UR36][R4.64+0x2] ;  /* 0x00000224049a7981 */ /* 0x000364000c1e1520 */
.L_x_162:
[----:B------:R-:W-:Y:S05]  /*58f0*/  BSYNC B1 ;  /* 0x0000000000017941 */ /* 0x000fea0003800000 */
.L_x_161:
[----:B0----5:R-:W-:Y:S01]  /*5900*/  IMAD.U32 R15, R154, 0x10000, RZ ;  /* 0x000100009a0f7824 */ /* 0x021fe200078e00ff */
[----:B------:R-:W-:Y:S01]  /*5910*/  ISETP.GT.AND P1, PT, R3, 0x88, PT ;  /* 0x000000880300780c */ /* 0x000fe20003f24270 */
[----:B------:R-:W-:Y:S02]  /*5920*/  BSSY B1, `(.L_x_163) ;  /* 0x000000f000017945 */ /* 0x000fe40003800000 */
[----:B------:R-:W-:Y:S01]  /*5930*/  FMUL R24, R15, R156 ;  /* 0x0000009c0f187220 */ /* 0x000fe20000400000 */
[----:B------:R-:W-:Y:S01]  /*5940*/  IMAD.WIDE.U32 R14, R157, R14, R164 ;  /* 0x0000000e9d0e7225 */ /* 0x000fe200078e00a4 */
[----:B------:R-:W-:-:S03]  /*5950*/  ISETP.GT.AND P3, PT, R0, RZ, P1 ;  /* 0x000000ff0000720c */ /* 0x000fc60000f64270 */
[----:B------:R-:W-:Y:S01]  /*5960*/  FFMA R24, R25, R155, R24 ;  /* 0x0000009b19187223 */ /* 0x000fe20000000018 */
[----:B------:R-:W-:Y:S01]  /*5970*/  IMAD.IADD R97, R97, 0x1, R15 ;  /* 0x0000000161617824 */ /* 0x000fe200078e020f */
[-C--:B------:R-:W-:Y:S02]  /*5980*/  IADD3 R21, P5, R20, R14.reuse, RZ ;  /* 0x0000000e14157210 */ /* 0x080fe40007fbe0ff */
[----:B------:R-:W-:Y:S02]  /*5990*/  IADD3 R20, P4, R6, R14, RZ ;  /* 0x0000000e06147210 */ /* 0x000fe40007f9e0ff */
[----:B------:R-:W-:Y:S01]  /*59a0*/  F2FP.BF16.F32.PACK_AB R24, RZ, R24 ;  /* 0x00000018ff18723e */ /* 0x000fe200000010ff */
[----:B------:R-:W-:Y:S01]  /*59b0*/  IMAD.X R158, R97, 0x1, R159, P5 ;  /* 0x00000001619e7824 */ /* 0x000fe200028e069f */
[----:B------:R-:W-:-:S03]  /*59c0*/  LEA R14, P5, R21, R10, 0x1 ;  /* 0x0000000a150e7211 */ /* 0x000fc600078a08ff */
[----:B------:R0:W-:Y:S01]  /*59d0*/  @P2 STG.E.U16 desc[UR36][R8.64+0x2], R24 ;  /* 0x0000021808002986 */ /* 0x0001e2000c101524 */
[----:B------:R-:W-:Y:S01]  /*59e0*/  LEA.HI.X R15, R21, R11, R158, 0x1, P5 ;  /* 0x0000000b150f7211 */ /* 0x000fe200028f0c9e */
[----:B------:R-:W-:Y:S08]  /*59f0*/  @!P3 BRA `(.L_x_164) ;  /* 0x000000000004b947 */ /* 0x000ff00003800000 */
[----:B------:R2:W5:Y:S02]  /*5a00*/  LDG.E.LTC128B.U16 R154, desc[UR36][R14.64] ;  /* 0x000000240e9a7981 */ /* 0x000564000c1e1520 */
.L_x_164:
[----:B------:R-:W-:Y:S05]  /*5a10*/  BSYNC B1 ;  /* 0x0000000000017941 */ /* 0x000fea0003800000 */
.L_x_163:
[----:B-----5:R-:W-:Y:S01]  /*5a20*/  IMAD.U32 R3, R154, 0x10000, RZ ;  /* 0x000100009a037824 */ /* 0x020fe200078e00ff */
[----:B------:R-:W-:Y:S01]  /*5a30*/  ISETP.GT.AND P2, PT, R0, 0x1, P1 ;  /* 0x000000010000780c */ /* 0x000fe20000f44270 */
[----:B------:R-:W-:Y:S01]  /*5a40*/  IMAD.X R21, R7, 0x1, R97, P4 ;  /* 0x0000000107157824 */ /* 0x000fe200020e0661 */
[----:B------:R-:W-:Y:S01]  /*5a50*/  IADD3 R6, P4, R8, R167, RZ ;  /* 0x000000a708067210 */ /* 0x000fe20007f9e0ff */
[----:B------:R-:W-:Y:S01]  /*5a60*/  FMUL R3, R3, R156 ;  /* 0x0000009c03037220 */ /* 0x000fe20000400000 */
[----:B------:R-:W-:Y:S01]  /*5a70*/  BSSY B1, `(.L_x_165) ;  /* 0x000000b000017945 */ /* 0x000fe20003800000 */
[----:B--2---:R-:W-:-:S04]  /*5a80*/  IMAD.WIDE.U32 R14, R23, R12, R20 ;  /* 0x0000000c170e7225 */ /* 0x004fc800078e0014 */
[----:B------:R-:W-:Y:S01]  /*5a90*/  FFMA R3, R26, R155, R3 ;  /* 0x0000009b1a037223 */ /* 0x000fe20000000003 */
[----:B------:R-:W-:Y:S01]  /*5aa0*/  IMAD.X R7, R9, 0x1, R169, P4 ;  /* 0x0000000109077824 */ /* 0x000fe200020e06a9 */
[----:B------:R-:W-:Y:S01]  /*5ab0*/  LEA R10, P5, R14, R10, 0x1 ;  /* 0x0000000a0e0a7211 */ /* 0x000fe200078a08ff */
[----:B------:R-:W-:Y:S02]  /*5ac0*/  IMAD.IADD R13, R13, 0x1, R15 ;  /* 0x000000010d0d7824 */ /* 0x000fe400078e020f */
[----:B------:R-:W-:-:S03]  /*5ad0*/  F2FP.BF16.F32.PACK_AB R3, RZ, R3 ;  /* 0x00000003ff03723e */ /* 0x000fc600000010ff */
[----:B------:R-:W-:Y:S02]  /*5ae0*/  LEA.HI.X R11, R14, R11, R13, 0x1, P5 ;  /* 0x0000000b0e0b7211 */ /* 0x000fe400028f0c0d */
[----:B------:R2:W-:Y:S01]  /*5af0*/  @P3 STG.E.U16 desc[UR36][R6.64], R3 ;  /* 0x0000000306003986 */ /* 0x0005e2000c101524 */
[----:B------:R-:W-:Y:S05]  /*5b00*/  @!P2 BRA `(.L_x_166) ;  /* 0x000000000004a947 */ /* 0x000fea0003800000 */
[----:B------:R0:W5:Y:S02]  /*5b10*/  LDG.E.LTC128B.U16 R154, desc[UR36][R10.64+0x2] ;  /* 0x000002240a9a7981 */ /* 0x000164000c1e1520 */
.L_x_166:
[----:B------:R-:W-:Y:S05]  /*5b20*/  BSYNC B1 ;  /* 0x0000000000017941 */ /* 0x000fea0003800000 */
.L_x_165:
[----:B--2--5:R-:W-:Y:S01]  /*5b30*/  IMAD.U32 R3, R154, 0x10000, RZ ;  /* 0x000100009a037824 */ /* 0x024fe200078e00ff */
[----:B------:R-:W-:Y:S01]  /*5b40*/  ISETP.GT.AND P3, PT, R0, 0x8, P0 ;  /* 0x000000080000780c */ /* 0x000fe20000764270 */
[----:B------:R-:W-:Y:S02]  /*5b50*/  BSSY B1, `(.L_x_167) ;  /* 0x0000007000017945 */ /* 0x000fe40003800000 */
[----:B------:R-:W-:-:S04]  /*5b60*/  FMUL R12, R3, R156 ;  /* 0x0000009c030c7220 */ /* 0x000fc80000400000 */
[----:B------:R-:W-:-:S05]  /*5b70*/  FFMA R12, R27, R155, R12 ;  /* 0x0000009b1b0c7223 */ /* 0x000fca000000000c */
[----:B------:R-:W-:-:S05]  /*5b80*/  F2FP.BF16.F32.PACK_AB R12, RZ, R12 ;  /* 0x0000000cff0c723e */ /* 0x000fca00000010ff */
[----:B------:R2:W-:Y:S01]  /*5b90*/  @P2 STG.E.U16 desc[UR36][R6.64+0x2], R12 ;  /* 0x0000020c06002986 */ /* 0x0005e2000c101524 */
[----:B------:R-:W-:Y:S05]  /*5ba0*/  @!P3 BRA `(.L_x_168) ;  /* 0x000000000004b947 */ /* 0x000fea0003800000 */
[----:B------:R0:W5:Y:S02]  /*5bb0*/  LDG.E.LTC128B.U16 R154, desc[UR36][R4.64+0x10] ;  /* 0x00001024049a7981 */ /* 0x000164000c1e1520 */
.L_x_168:
[----:B------:R-:W-:Y:S05]  /*5bc0*/  BSYNC B1 ;  /* 0x0000000000017941 */ /* 0x000fea0003800000 */
.L_x_167:
[----:B-----5:R-:W-:Y:S01]  /*5bd0*/  IMAD.U32 R3, R154, 0x10000, RZ ;  /* 0x000100009a037824 */ /* 0x020fe200078e00ff */
[----:B--2---:R-:W-:Y:S01]  /*5be0*/  MOV R6, R8 ;  /* 0x0000000800067202 */ /* 0x004fe20000000f00 */
[----:B------:R-:W-:Y:S01]  /*5bf0*/  IMAD.MOV.U32 R7, RZ, RZ, R9 ;  /* 0x000000ffff077224 */ /* 0x000fe200078e0009 */
[----:B------:R-:W-:Y:S01]  /*5c00*/  ISETP.GT.AND P2, PT, R0, 0x9, P0 ;  /* 0x000000090000780c */ /* 0x000fe20000744270 */
[----:B------:R-:W-:Y:S01]  /*5c10*/  FMUL R3, R3, R156 ;  /* 0x0000009c03037220 */ /* 0x000fe20000400000 */
[----:B------:R-:W-:Y:S03]  /*5c20*/  BSSY B1, `(.L_x_169) ;  /* 0x0000006000017945 */ /* 0x000fe60003800000 */
[----:B------:R-:W-:-:S05]  /*5c30*/  FFMA R3, R28, R155, R3 ;  /* 0x0000009b1c037223 */ /* 0x000fca0000000003 */
[----:B------:R-:W-:-:S05]  /*5c40*/  F2FP.BF16.F32.PACK_AB R3, RZ, R3 ;  /* 0x00000003ff03723e */ /* 0x000fca00000010ff */
[----:B------:R2:W-:Y:S01]  /*5c50*/  @P3 STG.E.U16 desc[UR36][R6.64+0x10], R3 ;  /* 0x0000100306003986 */ /* 0x0005e2000c101524 */
[----:B------:R-:W-:Y:S05]  /*5c60*/  @!P2 BRA `(.L_x_170) ;  /* 0x000000000004a947 */ /* 0x000fea0003800000 */
[----:B------:R0:W5:Y:S02]  /*5c70*/  LDG.E.LTC128B.U16 R154, desc[UR36][R4.64+0x12] ;  /* 0x00001224049a7981 */ /* 0x000164000c1e1520 */
.L_x_170:
[----:B------:R-:W-:Y:S05]  /*5c80*/  BSYNC B1 ;  /* 0x0000000000017941 */ /* 0x000fea0003800000 */
.L_x_169:
        /* <DEDUP_REMOVED lines=9> */
.L_x_172:
[----:B------:R-:W-:Y:S05]  /*5d20*/  BSYNC B1 ;  /* 0x0000000000017941 */ /* 0x000fea0003800000 */
.L_x_171:
[----:B-----5:R-:W-:Y:S01]  /*5d30*/  IMAD.U32 R3, R154, 0x10000, RZ ;  /* 0x000100009a037824 */ /* 0x020fe200078e00ff */
[----:B0-----:R-:W-:Y:S01]  /*5d40*/  IADD3 R8, P3, R167, R8, RZ ;  /* 0x00000008a7087210 */ /* 0x001fe20007f7e0ff */
[----:B------:R-:W-:Y:S01]  /*5d50*/  BSSY B1, `(.L_x_173) ;  /* 0x0000009000017945 */ /* 0x000fe20003800000 */
[----:B------:R-:W-:Y:S01]  /*5d60*/  ISETP.GT.AND P2, PT, R0, 0x9, P1 ;  /* 0x000000090000780c */ /* 0x000fe20000f44270 */
[----:B------:R-:W-:Y:S02]  /*5d70*/  FMUL R3, R3, R156 ;  /* 0x0000009c03037220 */ /* 0x000fe40000400000 */
[----:B------:R-:W-:Y:S02]  /*5d80*/  IMAD.X R9, R169, 0x1, R9, P3 ;  /* 0x00000001a9097824 */ /* 0x000fe400018e0609 */
[----:B------:R-:W-:-:S05]  /*5d90*/  FFMA R3, R30, R155, R3 ;  /* 0x0000009b1e037223 */ /* 0x000fca0000000003 */
[----:B------:R-:W-:-:S05]  /*5da0*/  F2FP.BF16.F32.PACK_AB R3, RZ, R3 ;  /* 0x00000003ff03723e */ /* 0x000fca00000010ff */
[----:B------:R0:W-:Y:S01]  /*5db0*/  @P4 STG.E.U16 desc[UR36][R8.64+0x10], R3 ;  /* 0x0000100308004986 */ /* 0x0001e2000c101524 */
[----:B------:R-:W-:Y:S05]  /*5dc0*/  @!P2 BRA `(.L_x_174) ;  /* 0x000000000004a947 */ /* 0x000fea0003800000 */
[----:B------:R0:W5:Y:S02]  /*5dd0*/  LDG.E.LTC128B.U16 R154, desc[UR36][R10.64+0x12] ;  /* 0x000012240a9a7981 */ /* 0x000164000c1e1520 */
.L_x_174:
[----:B------:R-:W-:Y:S05]  /*5de0*/  BSYNC B1 ;  /* 0x0000000000017941 */ /* 0x000fea0003800000 */
.L_x_173:
[----:B0----5:R-:W-:Y:S01]  /*5df0*/  IMAD.U32 R3, R154, 0x10000, RZ ;  /* 0x000100009a037824 */ /* 0x021fe200078e00ff */
[----:B------:R-:W-:Y:S01]  /*5e00*/  ISETP.GT.AND P3, PT, R0, 0x10, P0 ;  /* 0x000000100000780c */ /* 0x000fe20000764270 */
[----:B------:R-:W-:Y:S02]  /*5e10*/  BSSY B1, `(.L_x_175) ;  /* 0x0000009000017945 */ /* 0x000fe40003800000 */
[----:B------:R-:W-:-:S04]  /*5e20*/  FMUL R8, R3, R156 ;  /* 0x0000009c03087220 */ /* 0x000fc80000400000 */
[----:B------:R-:W-:Y:S01]  /*5e30*/  FFMA R31, R31, R155, R8 ;  /* 0x0000009b1f1f7223 */ /* 0x000fe20000000008 */
[----:B------:R-:W-:-:S04]  /*5e40*/  IADD3 R8, P4, P5, R167, R160, R93 ;  /* 0x000000a0a7087210 */ /* 0x000fc80007d9e05d */
[----:B------:R-:W-:Y:S02]  /*5e50*/  F2FP.BF16.F32.PACK_AB R31, RZ, R31 ;  /* 0x0000001fff1f723e */ /* 0x000fe400000010ff */
[----:B------:R-:W-:-:S05]  /*5e60*/  IADD3.X R9, R169, R161, R95, P4, P5 ;  /* 0x000000a1a9097210 */ /* 0x000fca00027ea45f */
[----:B------:R0:W-:Y:S01]  /*5e70*/  @P2 STG.E.U16 desc[UR36][R8.64+0x12], R31 ;  /* 0x0000121f08002986 */ /* 0x0001e2000c101524 */
[----:B------:R-:W-:Y:S05]  /*5e80*/  @!P3 BRA `(.L_x_176) ;  /* 0x000000000004b947 */ /* 0x000fea0003800000 */
[----:B------:R0:W5:Y:S02]  /*5e90*/  LDG.E.LTC128B.U16 R154, desc[UR36][R4.64+0x20] ;  /* 0x00002024049a7981 */ /* 0x000164000c1e1520 */
.L_x_176:
[----:B------:R-:W-:Y:S05]  /*5ea0*/  BSYNC B1 ;  /* 0x0000000000017941 */ /* 0x000fea0003800000 */
.L_x_175:
[----:B-----5:R-:W-:Y:S01]  /*5eb0*/  IMAD.U32 R3, R154, 0x10000, RZ ;  /* 0x000100009a037824 */ /* 0x020fe200078e00ff */
        /* <DEDUP_REMOVED lines=8> */
.L_x_178:
[----:B------:R-:W-:Y:S05]  /*5f40*/  BSYNC B1 ;  /* 0x0000000000017941 */ /* 0x000fea0003800000 */
.L_x_177:
[----:B0----5:R-:W-:Y:S01]  /*5f50*/  IMAD.U32 R3, R154, 0x10000, RZ ;  /* 0x000100009a037824 */ /* 0x021fe200078e00ff */
[----:B------:R-:W-:Y:S01]  /*5f60*/  ISETP.GT.AND P3, PT, R0, 0x10, P1 ;  /* 0x000000100000780c */ /* 0x000fe20000f64270 */
[----:B------:R-:W-:Y:S02]  /*5f70*/  BSSY B1, `(.L_x_179) ;  /* 0x0000007000017945 */ /* 0x000fe40003800000 */
[----:B--2---:R-:W-:-:S04]  /*5f80*/  FMUL R12, R3, R156 ;  /* 0x0000009c030c7220 */ /* 0x004fc80000400000 */
[----:B------:R-:W-:-:S05]  /*5f90*/  FFMA R12, R33, R155, R12 ;  /* 0x0000009b210c7223 */ /* 0x000fca000000000c */
[----:B------:R-:W-:-:S05]  /*5fa0*/  F2FP.BF16.F32.PACK_AB R12, RZ, R12 ;  /* 0x0000000cff0c723e */ /* 0x000fca00000010ff */
[----:B------:R0:W-:Y:S01]  /*5fb0*/  @P2 STG.E.U16 desc[UR36][R6.64+0x22], R12 ;  /* 0x0000220c06002986 */ /* 0x0001e2000c101524 */
[----:B------:R-:W-:Y:S05]  /*5fc0*/  @!P3 BRA `(.L_x_180) ;  /* 0x000000000004b947 */ /* 0x000fea0003800000 */
[----:B------:R2:W5:Y:S02]  /*5fd0*/  LDG.E.LTC128B.U16 R154, desc[UR36][R10.64+0x20] ;  /* 0x000020240a9a7981 */ /* 0x000564000c1e1520 */
.L_x_180:
[----:B------:R-:W-:Y:S05]  /*5fe0*/  BSYNC B1 ;  /* 0x0000000000017941 */ /* 0x000fea0003800000 */
.L_x_179:
        /* <DEDUP_REMOVED lines=9> */
.L_x_182:
[----:B------:R-:W-:Y:S05]  /*6080*/  BSYNC B1 ;  /* 0x0000000000017941 */ /* 0x000fea0003800000 */
.L_x_181:
[----:B0----5:R-:W-:Y:S01]  /*6090*/  IMAD.U32 R3, R154, 0x10000, RZ ;  /* 0x000100009a037824 */ /* 0x021fe200078e00ff */
        /* <DEDUP_REMOVED lines=8> */
.L_x_184:
[----:B------:R-:W-:Y:S05]  /*6120*/  BSYNC B1 ;  /* 0x0000000000017941 */ /* 0x000fea0003800000 */
.L_x_183:
        /* <DEDUP_REMOVED lines=9> */
.L_x_186:
[----:B------:R-:W-:Y:S05]  /*61c0*/  BSYNC B1 ;  /* 0x0000000000017941 */ /* 0x000fea0003800000 */
.L_x_185:
        /* <DEDUP_REMOVED lines=9> */
.L_x_188:
[----:B------:R-:W-:Y:S05]  /*6260*/  BSYNC B1 ;  /* 0x0000000000017941 */ /* 0x000fea0003800000 */
.L_x_187:
        /* <DEDUP_REMOVED lines=9> */
.L_x_190:
[----:B------:R-:W-:Y:S05]  /*6300*/  BSYNC B1 ;  /* 0x0000000000017941 */ /* 0x000fea0003800000 */
.L_x_189:
[----:B0----5:R-:W-:Y:S01]  /*6310*/  SHF.L.U32 R3, R154, 0x10, RZ ;  /* 0x000000109a037819 */ /* 0x021fe200000006ff */
[----:B------:R-:W-:Y:S01]  /*6320*/  BSSY B1, `(.L_x_191) ;  /* 0x0000008000017945 */ /* 0x000fe20003800000 */
[----:B------:R-:W-:-:S03]  /*6330*/  ISETP.GT.AND P3, PT, R0, 0x20, P0 ;  /* 0x000000200000780c */ /* 0x000fc60000764270 */
[----:B------:R-:W-:-:S04]  /*6340*/  FMUL R12, R3, R156 ;  /* 0x0000009c030c7220 */ /* 0x000fc80000400000 */
[----:B------:R-:W-:-:S05]  /*6350*/  FFMA R12, R39, R155, R12 ;  /* 0x0000009b270c7223 */ /* 0x000fca000000000c */
[----:B------:R-:W-:-:S05]  /*6360*/  F2FP.BF16.F32.PACK_AB R12, RZ, R12 ;  /* 0x0000000cff0c723e */ /* 0x000fca00000010ff */
[----:B------:R0:W-:Y:S01]  /*6370*/  @P2 STG.E.U16 desc[UR36][R8.64+0x32], R12 ;  /* 0x0000320c08002986 */ /* 0x0001e2000c101524 */
[----:B------:R-:W-:Y:S05]  /*6380*/  @!P3 BRA `(.L_x_192) ;  /* 0x000000000004b947 */ /* 0x000fea0003800000 */
[----:B------:R0:W5:Y:S02]  /*6390*/  LDG.E.LTC128B.U16 R154, desc[UR36][R4.64+0x40] ;  /* 0x00004024049a7981 */ /* 0x000164000c1e1520 */
.L_x_192:
[----:B------:R-:W-:Y:S05]  /*63a0*/  BSYNC B1 ;  /* 0x0000000000017941 */ /* 0x000fea0003800000 */
.L_x_191:
        /* <DEDUP_REMOVED lines=9> */
.L_x_194:
[----:B------:R-:W-:Y:S05]  /*6440*/  BSYNC B1 ;  /* 0x0000000000017941 */ /* 0x000fea0003800000 */
.L_x_193:
        /* <DEDUP_REMOVED lines=9> */
.L_x_196:
[----:B------:R-:W-:Y:S05]  /*64e0*/  BSYNC B1 ;  /* 0x0000000000017941 */ /* 0x000fea0003800000 */
.L_x_195:
        /* <DEDUP_REMOVED lines=9> */
.L_x_198:
[----:B------:R-:W-:Y:S05]  /*6580*/  BSYNC B1 ;  /* 0x0000000000017941 */ /* 0x000fea0003800000 */
.L_x_197:
        /* <DEDUP_REMOVED lines=9> */
.L_x_200:
[----:B------:R-:W-:Y:S05]  /*6620*/  BSYNC B1 ;  /* 0x0000000000017941 */ /* 0x000fea0003800000 */
.L_x_199:
        /* <DEDUP_REMOVED lines=9> */
.L_x_202:
[----:B------:R-:W-:Y:S05]  /*66c0*/  BSYNC B1 ;  /* 0x0000000000017941 */ /* 0x000fea0003800000 */
.L_x_201:
        /* <DEDUP_REMOVED lines=9> */
.L_x_204:
[----:B------:R-:W-:Y:S05]  /*6760*/  BSYNC B1 ;  /* 0x0000000000017941 */ /* 0x000fea0003800000 */
.L_x_203:
        /* <DEDUP_REMOVED lines=9> */
.L_x_206:
[----:B------:R-:W-:Y:S05]  /*6800*/  BSYNC B1 ;  /* 0x0000000000017941 */ /* 0x000fea0003800000 */
.L_x_205:
        /* <DEDUP_REMOVED lines=9> */
.L_x_208:
[----:B------:R-:W-:Y:S05]  /*68a0*/  BSYNC B1 ;  /* 0x0000000000017941 */ /* 0x000fea0003800000 */
.L_x_207:
        /* <DEDUP_REMOVED lines=9> */
.L_x_210:
[----:B------:R-:W-:Y:S05]  /*6940*/  BSYNC B1 ;  /* 0x0000000000017941 */ /* 0x000fea0003800000 */
.L_x_209:
        /* <DEDUP_REMOVED lines=9> */
.L_x_212:
[----:B------:R-:W-:Y:S05]  /*69e0*/  BSYNC B1 ;  /* 0x0000000000017941 */ /* 0x000fea0003800000 */
.L_x_211:
        /* <DEDUP_REMOVED lines=9> */
.L_x_214:
[----:B------:R-:W-:Y:S05]  /*6a80*/  BSYNC B1 ;  /* 0x0000000000017941 */ /* 0x000fea0003800000 */
.L_x_213:
        /* <DEDUP_REMOVED lines=9> */
.L_x_216:
[----:B------:R-:W-:Y:S05]  /*6b20*/  BSYNC B1 ;  /* 0x0000000000017941 */ /* 0x000fea0003800000 */
.L_x_215:
[----:B-----5:R-:W-:Y:S01]  /*6b30*/  SHF.L.U32 R3, R154, 0x10, RZ ;  /* 0x000000109a037819 */ /* 0x020fe200000006ff */
        /* <DEDUP_REMOVED lines=8> */
.L_x_218:
[----:B------:R-:W-:Y:S05]  /*6bc0*/  BSYNC B1 ;  /* 0x0000000000017941 */ /* 0x000fea0003800000 */
.L_x_217:
        /* <DEDUP_REMOVED lines=9> */
.L_x_220:
[----:B------:R-:W-:Y:S05]  /*6c60*/  BSYNC B1 ;  /* 0x0000000000017941 */ /* 0x000fea0003800000 */
.L_x_219:
        /* <DEDUP_REMOVED lines=9> */
.L_x_222:
[----:B------:R-:W-:Y:S05]  /*6d00*/  BSYNC B1 ;  /* 0x0000000000017941 */ /* 0x000fea0003800000 */
.L_x_221:
        /* <DEDUP_REMOVED lines=9> */
.L_x_224:
[----:B------:R-:W-:Y:S05]  /*6da0*/  BSYNC B1 ;  /* 0x0000000000017941 */ /* 0x000fea0003800000 */
.L_x_223:
        /* <DEDUP_REMOVED lines=9> */
.L_x_226:
[----:B------:R-:W-:Y:S05]  /*6e40*/  BSYNC B1 ;  /* 0x0000000000017941 */ /* 0x000fea0003800000 */
.L_x_225:
        /* <DEDUP_REMOVED lines=9> */
.L_x_228:
[----:B------:R-:W-:Y:S05]  /*6ee0*/  BSYNC B1 ;  /* 0x0000000000017941 */ /* 0x000fea0003800000 */
.L_x_227:
        /* <DEDUP_REMOVED lines=9> */
.L_x_230:
[----:B------:R-:W-:Y:S05]  /*6f80*/  BSYNC B1 ;  /* 0x0000000000017941 */ /* 0x000fea0003800000 */
.L_x_229:
        /* <DEDUP_REMOVED lines=9> */
.L_x_232:
[----:B------:R-:W-:Y:S05]  /*7020*/  BSYNC B1 ;  /* 0x0000000000017941 */ /* 0x000fea0003800000 */
.L_x_231:
        /* <DEDUP_REMOVED lines=9> */
.L_x_234:
[----:B------:R-:W-:Y:S05]  /*70c0*/  BSYNC B1 ;  /* 0x0000000000017941 */ /* 0x000fea0003800000 */
.L_x_233:
        /* <DEDUP_REMOVED lines=9> */
.L_x_236:
[----:B------:R-:W-:Y:S05]  /*7160*/  BSYNC B1 ;  /* 0x0000000000017941 */ /* 0x000fea0003800000 */
.L_x_235:
        /* <DEDUP_REMOVED lines=9> */
.L_x_238:
[----:B------:R-:W-:Y:S05]  /*7200*/  BSYNC B1 ;  /* 0x0000000000017941 */ /* 0x000fea0003800000 */
.L_x_237:
        /* <DEDUP_REMOVED lines=9> */
.L_x_240:
[----:B------:R-:W-:Y:S05]  /*72a0*/  BSYNC B1 ;  /* 0x0000000000017941 */ /* 0x000fea0003800000 */
.L_x_239:
        /* <DEDUP_REMOVED lines=9> */
.L_x_242:
[----:B------:R-:W-:Y:S05]  /*7340*/  BSYNC B1 ;  /* 0x0000000000017941 */ /* 0x000fea0003800000 */
.L_x_241:
        /* <DEDUP_REMOVED lines=9> */
.L_x_244:
[----:B------:R-:W-:Y:S05]  /*73e0*/  BSYNC B1 ;  /* 0x0000000000017941 */ /* 0x000fea0003800000 */
.L_x_243:
        /* <DEDUP_REMOVED lines=9> */
.L_x_246:
[----:B------:R-:W-:Y:S05]  /*7480*/  BSYNC B1 ;  /* 0x0000000000017941 */ /* 0x000fea0003800000 */
.L_x_245:
        /* <DEDUP_REMOVED lines=9> */
.L_x_248:
[----:B------:R-:W-:Y:S05]  /*7520*/  BSYNC B1 ;  /* 0x0000000000017941 */ /* 0x000fea0003800000 */
.L_x_247:
        /* <DEDUP_REMOVED lines=9> */
.L_x_250:
[----:B------:R-:W-:Y:S05]  /*75c0*/  BSYNC B1 ;  /* 0x0000000000017941 */ /* 0x000fea0003800000 */
.L_x_249:
        /* <DEDUP_REMOVED lines=9> */
.L_x_252:
[----:B------:R-:W-:Y:S05]  /*7660*/  BSYNC B1 ;  /* 0x0000000000017941 */ /* 0x000fea0003800000 */
.L_x_251:
        /* <DEDUP_REMOVED lines=9> */
.L_x_254:
[----:B------:R-:W-:Y:S05]  /*7700*/  BSYNC B1 ;  /* 0x0000000000017941 */ /* 0x000fea0003800000 */
.L_x_253:
        /* <DEDUP_REMOVED lines=9> */
.L_x_256:
[----:B------:R-:W-:Y:S05]  /*77a0*/  BSYNC B1 ;  /* 0x0000000000017941 */ /* 0x000fea0003800000 */
.L_x_255:
        /* <DEDUP_REMOVED lines=9> */
.L_x_258:
[----:B------:R-:W-:Y:S05]  /*7840*/  BSYNC B1 ;  /* 0x0000000000017941 */ /* 0x000fea0003800000 */
.L_x_257:
        /* <DEDUP_REMOVED lines=9> */
.L_x_260:
[----:B------:R-:W-:Y:S05]  /*78e0*/  BSYNC B1 ;  /* 0x0000000000017941 */ /* 0x000fea0003800000 */
.L_x_259:
        /* <DEDUP_REMOVED lines=9> */
.L_x_262:
[----:B------:R-:W-:Y:S05]  /*7980*/  BSYNC B1 ;  /* 0x0000000000017941 */ /* 0x000fea0003800000 */
.L_x_261:
        /* <DEDUP_REMOVED lines=9> */
.L_x_264:
[----:B------:R-:W-:Y:S05]  /*7a20*/  BSYNC B1 ;  /* 0x0000000000017941 */ /* 0x000fea0003800000 */
.L_x_263:
        /* <DEDUP_REMOVED lines=9> */
.L_x_266:
[----:B------:R-:W-:Y:S05]  /*7ac0*/  BSYNC B1 ;  /* 0x0000000000017941 */ /* 0x000fea0003800000 */
.L_x_265:
        /* <DEDUP_REMOVED lines=9> */
.L_x_268:
[----:B------:R-:W-:Y:S05]  /*7b60*/  BSYNC B1 ;  /* 0x0000000000017941 */ /* 0x000fea0003800000 */
.L_x_267:
        /* <DEDUP_REMOVED lines=9> */
.L_x_270:
[----:B------:R-:W-:Y:S05]  /*7c00*/  BSYNC B1 ;  /* 0x0000000000017941 */ /* 0x000fea0003800000 */
.L_x_269:
        /* <DEDUP_REMOVED lines=9> */
.L_x_272:
[----:B------:R-:W-:Y:S05]  /*7ca0*/  BSYNC B1 ;  /* 0x0000000000017941 */ /* 0x000fea0003800000 */
.L_x_271:
        /* <DEDUP_REMOVED lines=9> */
.L_x_274:
[----:B------:R-:W-:Y:S05]  /*7d40*/  BSYNC B1 ;  /* 0x0000000000017941 */ /* 0x000fea0003800000 */
.L_x_273:
        /* <DEDUP_REMOVED lines=9> */
.L_x_276:
[----:B------:R-:W-:Y:S05]  /*7de0*/  BSYNC B1 ;  /* 0x0000000000017941 */ /* 0x000fea0003800000 */
.L_x_275:
        /* <DEDUP_REMOVED lines=9> */
.L_x_278:
[----:B------:R-:W-:Y:S05]  /*7e80*/  BSYNC B1 ;  /* 0x0000000000017941 */ /* 0x000fea0003800000 */
.L_x_277:
        /* <DEDUP_REMOVED lines=9> */
.L_x_280:
[----:B------:R-:W-:Y:S05]  /*7f20*/  BSYNC B1 ;  /* 0x0000000000017941 */ /* 0x000fea0003800000 */
.L_x_279:
        /* <DEDUP_REMOVED lines=9> */
.L_x_282:
[----:B------:R-:W-:Y:S05]  /*7fc0*/  BSYNC B1 ;  /* 0x0000000000017941 */ /* 0x000fea0003800000 */
.L_x_281:
[----:B0----5:R-:W-:Y:S01]  /*7fd0*/  IMAD.U32 R3, R154, 0x10000, RZ ;  /* 0x000100009a037824 */ /* 0x021fe200078e00ff */
[----:B------:R-:W-:Y:S01]  /*7fe0*/  ISETP.GT.AND P2, PT, R0, 0x78, P1 ;  /* 0x000000780000780c */ /* 0x000fe20000f44270 */
[----:B------:R-:W-:Y:S02]  /*7ff0*/  BSSY B1, `(.L_x_283) ;  /* 0x0000007000017945 */ /* 0x000fe40003800000 */
[----:B-1----:R-:W-:-:S04]  /*8000*/  FMUL R4, R3, R156 ;  /* 0x0000009c03047220 */ /* 0x002fc80000400000 */
[----:B------:R-:W-:-:S05]  /*8010*/  FFMA R4, R85, R155, R4 ;  /* 0x0000009b55047223 */ /* 0x000fca0000000004 */
[----:B------:R-:W-:-:S05]  /*8020*/  F2FP.BF16.F32.PACK_AB R4, RZ, R4 ;  /* 0x00000004ff04723e */ /* 0x000fca00000010ff */
[----:B------:R0:W-:Y:S01]  /*8030*/  @P0 STG.E.U16 desc[UR36][R6.64+0xf2], R4 ;  /* 0x0000f20406000986 */ /* 0x0001e2000c101524 */
[----:B------:R-:W-:Y:S05]  /*8040*/  @!P2 BRA `(.L_x_284) ;  /* 0x000000000004a947 */ /* 0x000fea0003800000 */
[----:B------:R1:W5:Y:S02]  /*8050*/  LDG.E.LTC128B.U16 R154, desc[UR36][R10.64+0xf0] ;  /* 0x0000f0240a9a7981 */ /* 0x000364000c1e1520 */
.L_x_284:
[----:B------:R-:W-:Y:S05]  /*8060*/  BSYNC B1 ;  /* 0x0000000000017941 */ /* 0x000fea0003800000 */
.L_x_283:
[----:B-----5:R-:W-:Y:S01]  /*8070*/  IMAD.U32 R3, R154, 0x10000, RZ ;  /* 0x000100009a037824 */ /* 0x020fe200078e00ff */
[----:B------:R-:W-:Y:S01]  /*8080*/  ISETP.GT.AND P1, PT, R0, 0x79, P1 ;  /* 0x000000790000780c */ /* 0x000fe20000f24270 */
[----:B0-----:R-:W-:Y:S01]  /*8090*/  @P2 IMAD.MOV.U32 R4, RZ, RZ, R8 ;  /* 0x000000ffff042224 */ /* 0x001fe200078e0008 */
[----:B------:R-:W-:Y:S01]  /*80a0*/  BSSY B1, `(.L_x_285) ;  /* 0x0000008000017945 */ /* 0x000fe20003800000 */
[----:B------:R-:W-:Y:S01]  /*80b0*/  FMUL R3, R3, R156 ;  /* 0x0000009c03037220 */ /* 0x000fe20000400000 */
[----:B------:R-:W-:-:S03]  /*80c0*/  @P2 IMAD.MOV.U32 R5, RZ, RZ, R9 ;  /* 0x000000ffff052224 */ /* 0x000fc600078e0009 */
[----:B------:R-:W-:-:S05]  /*80d0*/  FFMA R3, R86, R155, R3 ;  /* 0x0000009b56037223 */ /* 0x000fca0000000003 */
[----:B------:R-:W-:-:S05]  /*80e0*/  F2FP.BF16.F32.PACK_AB R3, RZ, R3 ;  /* 0x00000003ff03723e */ /* 0x000fca00000010ff */
[----:B------:R0:W-:Y:S01]  /*80f0*/  @P2 STG.E.U16 desc[UR36][R4.64+0xf0], R3 ;  /* 0x0000f00304002986 */ /* 0x0001e2000c101524 */
[----:B------:R-:W-:Y:S05]  /*8100*/  @!P1 BRA `(.L_x_286) ;  /* 0x0000000000049947 */ /* 0x000fea0003800000 */
[----:B------:R0:W5:Y:S02]  /*8110*/  LDG.E.LTC128B.U16 R154, desc[UR36][R10.64+0xf2] ;  /* 0x0000f2240a9a7981 */ /* 0x000164000c1e1520 */
.L_x_286:
[----:B------:R-:W-:Y:S05]  /*8120*/  BSYNC B1 ;  /* 0x0000000000017941 */ /* 0x000fea0003800000 */
.L_x_285:
[----:B------:R-:W-:Y:S05]  /*8130*/  @!P1 BRA `(.L_x_287) ;  /* 0x00000024004c9947 */ /* 0x000fea0003800000 */
[----:B0----5:R-:W-:-:S04]  /*8140*/  IMAD.U32 R3, R154, 0x10000, RZ ;  /* 0x000100009a037824 */ /* 0x021fc800078e00ff */
[----:B------:R-:W-:-:S04]  /*8150*/  FMUL R0, R3, R156 ;  /* 0x0000009c03007220 */ /* 0x000fc80000400000 */
[----:B------:R-:W-:-:S05]  /*8160*/  FFMA R0, R87, R155, R0 ;  /* 0x0000009b57007223 */ /* 0x000fca0000000000 */
[----:B------:R-:W-:-:S05]  /*8170*/  F2FP.BF16.F32.PACK_AB R0, RZ, R0 ;  /* 0x00000000ff00723e */ /* 0x000fca00000010ff */
[----:B------:R0:W-:Y:S01]  /*8180*/  STG.E.U16 desc[UR36][R8.64+0xf2], R0 ;  /* 0x0000f20008007986 */ /* 0x0001e2000c101524 */
[----:B------:R-:W-:Y:S05]  /*8190*/  BRA `(.L_x_287) ;  /* 0x0000002400347947 */ /* 0x000fea0003800000 */
.L_x_36:
[----:B------:R-:W-:Y:S01]  /*81a0*/  ULDC.64 UR4, c[0x0][0x5c0] ;  /* 0x0001700000047ab9 */ /* 0x000fe20000000a00 */
[-C--:B------:R-:W-:Y:S01]  /*81b0*/  FMUL R88, R88, R155.reuse ;  /* 0x0000009b58587220 */ /* 0x080fe20000400000 */
[----:B------:R-:W-:Y:S01]  /*81c0*/  LEA R6, P0, R168, UR4, 0x1 ;  /* 0x00000004a8067c11 */ /* 0x000fe2000f8008ff */
[----:B------:R-:W-:Y:S01]  /*81d0*/  IMAD.SHL.U32 R11, R4, 0x10, RZ ;  /* 0x00000010040b7824 */ /* 0x000fe200078e00ff */
[----:B------:R-:W-:Y:S01]  /*81e0*/  ISETP.GT.AND P2, PT, R0, 0x1, P3 ;  /* 0x000000010000780c */ /* 0x000fe20001f44270 */
[-C--:B------:R-:W-:Y:S01]  /*81f0*/  FMUL R89, R89, R155.reuse ;  /* 0x0000009b59597220 */ /* 0x080fe20000400000 */
[----:B------:R-:W-:Y:S01]  /*8200*/  LEA.HI.X R7, R168, UR5, R167, 0x1, P0 ;  /* 0x00000005a8077c11 */ /* 0x000fe200080f0ca7 */
[-C--:B------:R-:W-:Y:S01]  /*8210*/  FMUL R90, R90, R155.reuse ;  /* 0x0000009b5a5a7220 */ /* 0x080fe20000400000 */
[----:B------:R-:W-:Y:S01]  /*8220*/  ISETP.GT.AND P0, PT, R3, 0x8, PT ;  /* 0x000000080300780c */ /* 0x000fe20003f04270 */
[-C--:B------:R-:W-:Y:S01]  /*8230*/  FMUL R91, R91, R155.reuse ;  /* 0x0000009b5b5b7220 */ /* 0x080fe20000400000 */
[----:B------:R-:W-:Y:S01]  /*8240*/  F2FP.BF16.F32.PACK_AB R88, RZ, R88 ;  /* 0x00000058ff58723e */ /* 0x000fe200000010ff */
[-C--:B------:R-:W-:Y:S01]  /*8250*/  FMUL R92, R92, R155.reuse ;  /* 0x0000009b5c5c7220 */ /* 0x080fe20000400000 */
[----:B------:R-:W-:Y:S01]  /*8260*/  ISETP.GT.AND P4, PT, R0, RZ, P0 ;  /* 0x000000ff0000720c */ /* 0x000fe20000784270 */
[-C--:B------:R-:W-:Y:S01]  /*8270*/  FMUL R93, R93, R155.reuse ;  /* 0x0000009b5d5d7220 */ /* 0x080fe20000400000 */
[--C-:B------:R-:W-:Y:S01]  /*8280*/  SHF.L.U64.HI R9, R4, 0x4, R5.reuse ;  /* 0x0000000404097819 */ /* 0x100fe20000010205 */
[----:B------:R-:W-:Y:S01]  /*8290*/  @P1 STG.E.U16 desc[UR36][R6.64], R88 ;  /* 0x0000005806001986 */ /* 0x000fe2000c101524 */
[----:B------:R-:W-:Y:S01]  /*82a0*/  ISETP.GT.AND P1, PT, R0, 0x1, P0 ;  /* 0x000000010000780c */ /* 0x000fe20000724270 */
[-C--:B------:R-:W-:Y:S01]  /*82b0*/  FMUL R94, R94, R155.reuse ;  /* 0x0000009b5e5e7220 */ /* 0x080fe20000400000 */
[----:B------:R-:W-:Y:S01]  /*82c0*/  IADD3 R12, P5, R11, R6, RZ ;  /* 0x000000060b0c7210 */ /* 0x000fe20007fbe0ff */
[----:B------:R-:W-:Y:S01]  /*82d0*/  FMUL R95, R95, R155 ;  /* 0x0000009b5f5f7220 */ /* 0x000fe20000400000 */
[----:B------:R-:W-:Y:S01]  /*82e0*/  F2FP.BF16.F32.PACK_AB R89, RZ, R89 ;  /* 0x00000059ff59723e */ /* 0x000fe200000010ff */
[-C--:B------:R-:W-:Y:S01]  /*82f0*/  FMUL R96, R96, R155.reuse ;  /* 0x0000009b60607220 */ /* 0x080fe20000400000 */
[----:B------:R-:W-:Y:S01]  /*8300*/  F2FP.BF16.F32.PACK_AB R90, RZ, R90 ;  /* 0x0000005aff5a723e */ /* 0x000fe200000010ff */
[----:B------:R-:W-:Y:S01]  /*8310*/  FMUL R97, R97, R155 ;  /* 0x0000009b61617220 */ /* 0x000fe20000400000 */
[----:B------:R-:W-:Y:S01]  /*8320*/  IADD3.X R13, R9, R7, RZ, P5, !PT ;  /* 0x00000007090d7210 */ /* 0x000fe20002ffe4ff */
[----:B------:R-:W-:Y:S01]  /*8330*/  @P2 STG.E.U16 desc[UR36][R6.64+0x2], R89 ;  /* 0x0000025906002986 */ /* 0x000fe2000c101524 */
[----:B------:R-:W-:Y:S01]  /*8340*/  F2FP.BF16.F32.PACK_AB R91, RZ, R91 ;  /* 0x0000005bff5b723e */ /* 0x000fe200000010ff */
[-C--:B------:R-:W-:Y:S01]  /*8350*/  FMUL R98, R98, R155.reuse ;  /* 0x0000009b62627220 */ /* 0x080fe20000400000 */
[C---:B------:R-:W-:Y:S01]  /*8360*/  ISETP.GT.AND P5, PT, R0.reuse, 0x9, P3 ;  /* 0x000000090000780c */ /* 0x040fe20001fa4270 */
[----:B------:R-:W-:Y:S01]  /*8370*/  @P4 STG.E.U16 desc[UR36][R12.64], R90 ;  /* 0x0000005a0c004986 */ /* 0x000fe2000c101524 */
[C---:B------:R-:W-:Y:S01]  /*8380*/  ISETP.GT.AND P4, PT, R0.reuse, 0x8, P3 ;  /* 0x000000080000780c */ /* 0x040fe20001f84270 */
[-C--:B------:R-:W-:Y:S01]  /*8390*/  FMUL R99, R99, R155.reuse ;  /* 0x0000009b63637220 */ /* 0x080fe20000400000 */
[C---:B------:R-:W-:Y:S01]  /*83a0*/  ISETP.GT.AND P2, PT, R0.reuse, 0x8, P0 ;  /* 0x000000080000780c */ /* 0x040fe20000744270 */
[----:B------:R-:W-:Y:S01]  /*83b0*/  @P1 STG.E.U16 desc[UR36][R12.64+0x2], R91 ;  /* 0x0000025b0c001986 */ /* 0x000fe2000c101524 */
[----:B------:R-:W-:Y:S01]  /*83c0*/  ISETP.GT.AND P1, PT, R0, 0x9, P0 ;  /* 0x000000090000780c */ /* 0x000fe20000724270 */
[-C--:B------:R-:W-:Y:S01]  /*83d0*/  FMUL R100, R100, R155.reuse ;  /* 0x0000009b64647220 */ /* 0x080fe20000400000 */
[----:B------:R-:W-:Y:S01]  /*83e0*/  F2FP.BF16.F32.PACK_AB R92, RZ, R92 ;  /* 0x0000005cff5c723e */ /* 0x000fe200000010ff */
[----:B------:R-:W-:Y:S01]  /*83f0*/  FMUL R101, R101, R155 ;  /* 0x0000009b65657220 */ /* 0x000fe20000400000 */
[----:B------:R-:W-:Y:S01]  /*8400*/  F2FP.BF16.F32.PACK_AB R93, RZ, R93 ;  /* 0x0000005dff5d723e */ /* 0x000fe200000010ff */
[-C--:B------:R-:W-:Y:S01]  /*8410*/  FMUL R102, R102, R155.reuse ;  /* 0x0000009b66667220 */ /* 0x080fe20000400000 */
[----:B------:R-:W-:Y:S01]  /*8420*/  F2FP.BF16.F32.PACK_AB R94, RZ, R94 ;  /* 0x0000005eff5e723e */ /* 0x000fe200000010ff */
[----:B------:R-:W-:Y:S01]  /*8430*/  FMUL R103, R103, R155 ;  /* 0x0000009b67677220 */ /* 0x000fe20000400000 */
[----:B------:R-:W-:Y:S01]  /*8440*/  F2FP.BF16.F32.PACK_AB R95, RZ, R95 ;  /* 0x0000005fff5f723e */ /* 0x000fe200000010ff */
[----:B------:R-:W-:Y:S01]  /*8450*/  @P4 STG.E.U16 desc[UR36][R6.64+0x10], R92 ;  /* 0x0000105c06004986 */ /* 0x000fe2000c101524 */
[----:B------:R-:W-:Y:S01]  /*8460*/  ISETP.GT.AND P4, PT, R0, 0x10, P3 ;  /* 0x000000100000780c */ /* 0x000fe20001f84270 */
[----:B------:R-:W-:Y:S01]  /*8470*/  FMUL R104, R104, R155 ;  /* 0x0000009b68687220 */ /* 0x000fe20000400000 */
[----:B------:R-:W-:Y:S01]  /*8480*/  F2FP.BF16.F32.PACK_AB R96, RZ, R96 ;  /* 0x00000060ff60723e */ /* 0x000fe200000010ff */
[----:B------:R-:W-:Y:S01]  /*8490*/  @P5 STG.E.U16 desc[UR36][R6.64+0x12], R93 ;  /* 0x0000125d06005986 */ /* 0x000fe2000c101524 */
[----:B------:R-:W-:Y:S01]  /*84a0*/  F2FP.BF16.F32.PACK_AB R97, RZ, R97 ;  /* 0x00000061ff61723e */ /* 0x000fe200000010ff */
[-C--:B------:R-:W-:Y:S01]  /*84b0*/  FMUL R105, R105, R155.reuse ;  /* 0x0000009b69697220 */ /* 0x080fe20000400000 */
[C---:B------:R-:W-:Y:S01]  /*84c0*/  ISETP.GT.AND P5, PT, R0.reuse, 0x11, P0 ;  /* 0x000000110000780c */ /* 0x040fe200007a4270 */
[----:B------:R-:W-:Y:S01]  /*84d0*/  @P2 STG.E.U16 desc[UR36][R12.64+0x10], R94 ;  /* 0x0000105e0c002986 */ /* 0x000fe2000c101524 */
[----:B------:R-:W-:Y:S01]  /*84e0*/  ISETP.GT.AND P2, PT, R0, 0x10, P0 ;  /* 0x000000100000780c */ /* 0x000fe20000744270 */
[-C--:B------:R-:W-:Y:S01]  /*84f0*/  FMUL R106, R106, R155.reuse ;  /* 0x0000009b6a6a7220 */ /* 0x080fe20000400000 */
[----:B------:R-:W-:Y:S01]  /*8500*/  F2FP.BF16.F32.PACK_AB R98, RZ, R98 ;  /* 0x00000062ff62723e */ /* 0x000fe200000010ff */
[----:B------:R-:W-:Y:S01]  /*8510*/  @P1 STG.E.U16 desc[UR36][R12.64+0x12], R95 ;  /* 0x0000125f0c001986 */ /* 0x000fe2000c101524 */
[C---:B------:R-:W-:Y:S01]  /*8520*/  ISETP.GT.AND P1, PT, R0.reuse, 0x11, P3 ;  /* 0x000000110000780c */ /* 0x040fe20001f24270 */
[----:B------:R-:W-:Y:S01]  /*8530*/  FMUL R107, R107, R155 ;  /* 0x0000009b6b6b7220 */ /* 0x000fe20000400000 */
[----:B------:R-:W-:Y:S01]  /*8540*/  F2FP.BF16.F32.PACK_AB R99, RZ, R99 ;  /* 0x00000063ff63723e */ /* 0x000fe200000010ff */
        /* <DEDUP_REMOVED lines=61> */
[----:B------:R-:W-:Y:S01]  /*8920*/  ISETP.GT.AND P4, PT, R0, 0x31, P3 ;  /* 0x000000310000780c */ /* 0x000fe20001f84270 */
[----:B------:R-:W-:Y:S01]  /*8930*/  FMUL R125, R125, R155 ;  /* 0x0000009b7d7d7220 */ /* 0x000fe20000400000 */
[----:B------:R-:W-:Y:S01]  /*8940*/  F2FP.BF16.F32.PACK_AB R117, RZ, R117 ;  /* 0x00000075ff75723e */ /* 0x000fe200000010ff */
[-C--:B------:R-:W-:Y:S01]  /*8950*/  FMUL R126, R126, R155.reuse ;  /* 0x0000009b7e7e7220 */ /* 0x080fe20000400000 */
[----:B------:R-:W-:Y:S01]  /*8960*/  F2FP.BF16.F32.PACK_AB R118, RZ, R118 ;  /* 0x00000076ff76723e */ /* 0x000fe200000010ff */
[----:B------:R-:W-:Y:S01]  /*8970*/  FMUL R127, R127, R155 ;  /* 0x0000009b7f7f7220 */ /* 0x000fe20000400000 */
[----:B------:R-:W-:Y:S01]  /*8980*/  F2FP.BF16.F32.PACK_AB R119, RZ, R119 ;  /* 0x00000077ff77723e */ /* 0x000fe200000010ff */
        /* <DEDUP_REMOVED lines=64> */
[----:B------:R-:W-:Y:S01]  /*8d90*/  IMAD.SHL.U32 R23, R4, 0x100, RZ ;  /* 0x0000010004177824 */ /* 0x000fe200078e00ff */
[----:B------:R-:W-:Y:S01]  /*8da0*/  F2FP.BF16.F32.PACK_AB R138, RZ, R138 ;  /* 0x0000008aff8a723e */ /* 0x000fe200000010ff */
[----:B------:R-:W-:Y:S01]  /*8db0*/  FMUL R146, R146, R155 ;  /* 0x0000009b92927220 */ /* 0x000fe20000400000 */
[----:B------:R-:W-:Y:S01]  /*8dc0*/  F2FP.BF16.F32.PACK_AB R139, RZ, R139 ;  /* 0x0000008bff8b723e */ /* 0x000fe200000010ff */
[----:B------:R-:W-:Y:S01]  /*8dd0*/  @P1 STG.E.U16 desc[UR36][R6.64+0x90], R124 ;  /* 0x0000907c06001986 */ /* 0x000fe2000c101524 */
[C---:B------:R-:W-:Y:S01]  /*8de0*/  ISETP.GT.AND P1, PT, R0.reuse, 0x50, P3 ;  /* 0x000000500000780c */ /* 0x040fe20001f24270 */
[-C--:B------:R-:W-:Y:S01]  /*8df0*/  FMUL R147, R147, R155.reuse ;  /* 0x0000009b93937220 */ /* 0x080fe20000400000 */
[----:B------:R-:W-:Y:S01]  /*8e00*/  F2FP.BF16.F32.PACK_AB R140, RZ, R140 ;  /* 0x0000008cff8c723e */ /* 0x000fe200000010ff */
[----:B------:R-:W-:Y:S01]  /*8e10*/  @P2 STG.E.U16 desc[UR36][R6.64+0x92], R125 ;  /* 0x0000927d06002986 */ /* 0x000fe2000c101524 */
[----:B------:R-:W-:Y:S01]  /*8e20*/  ISETP.GT.AND P2, PT, R0, 0x51, P3 ;  /* 0x000000510000780c */ /* 0x000fe20001f44270 */
        /* <DEDUP_REMOVED lines=16> */
[-C--:B------:R-:W-:Y:S01]  /*8f30*/  FMUL R25, R25, R155.reuse ;  /* 0x0000009b19197220 */ /* 0x080fe20000400000 */
[----:B------:R-:W-:Y:S01]  /*8f40*/  SHF.L.U64.HI R21, R4, 0x8, R5 ;  /* 0x0000000804157819 */ /* 0x000fe20000010205 */
[----:B------:R-:W-:Y:S01]  /*8f50*/  @P5 STG.E.U16 desc[UR36][R12.64+0xa0], R130 ;  /* 0x0000a0820c005986 */ /* 0x000fe2000c101524 */
[----:B------:R-:W-:Y:S01]  /*8f60*/  ISETP.GT.AND P5, PT, R0, 0x58, P0 ;  /* 0x000000580000780c */ /* 0x000fe200007a4270 */
        /* <DEDUP_REMOVED lines=26> */
[----:B------:R-:W-:Y:S01]  /*9110*/  FMUL R32, R32, R155 ;  /* 0x0000009b20207220 */ /* 0x000fe20000400000 */
[----:B------:R-:W-:Y:S01]  /*9120*/  F2FP.BF16.F32.PACK_AB R25, RZ, R25 ;  /* 0x00000019ff19723e */ /* 0x000fe200000010ff */
[-C--:B------:R-:W-:Y:S01]  /*9130*/  FMUL R33, R33, R155.reuse ;  /* 0x0000009b21217220 */ /* 0x080fe20000400000 */
        /* <DEDUP_REMOVED lines=28> */
[----:B------:R-:W-:Y:S01]  /*9300*/  F2FP.BF16.F32.PACK_AB R34, RZ, R34 ;  /* 0x00000022ff22723e */ /* 0x000fe200000010ff */
[----:B------:R-:W-:Y:S01]  /*9310*/  FMUL R42, R42, R155 ;  /* 0x0000009b2a2a7220 */ /* 0x000fe20000400000 */
[----:B------:R-:W-:Y:S01]  /*9320*/  F2FP.BF16.F32.PACK_AB R35, RZ, R35 ;  /* 0x00000023ff23723e */ /* 0x000fe200000010ff */
[----:B------:R-:W-:Y:S01]  /*9330*/  @P4 STG.E.U16 desc[UR36][R12.64+0xd2], R143 ;  /* 0x0000d28f0c004986 */ /* 0x000fe2000c101524 */
[C---:B------:R-:W-:Y:S01]  /*9340*/  ISETP.GT.AND P4, PT, R0.reuse, 0x71, P0 ;  /* 0x000000710000780c */ /* 0x040fe20000784270 */
[----:B------:R-:W-:Y:S01]  /*9350*/  FMUL R43, R43, R155 ;  /* 0x0000009b2b2b7220 */ /* 0x000fe20000400000 */
[----:B------:R-:W-:Y:S01]  /*9360*/  F2FP.BF16.F32.PACK_AB R36, RZ, R36 ;  /* 0x00000024ff24723e */ /* 0x000fe200000010ff */
[----:B------:R-:W-:Y:S01]  /*9370*/  @P5 STG.E.U16 desc[UR36][R6.64+0xe0], R144 ;  /* 0x0000e09006005986 */ /* 0x000fe2000c101524 */
[----:B------:R-:W-:Y:S01]  /*9380*/  ISETP.GT.AND P5, PT, R0, 0x70, P0 ;  /* 0x000000700000780c */ /* 0x000fe200007a4270 */
[----:B------:R-:W-:Y:S01]  /*9390*/  @P1 IMAD.MOV.U32 R4, RZ, RZ, R6 ;  /* 0x000000ffff041224 */ /* 0x000fe200078e0006 */
[----:B------:R-:W-:Y:S01]  /*93a0*/  F2FP.BF16.F32.PACK_AB R37, RZ, R37 ;  /* 0x00000025ff25723e */ /* 0x000fe200000010ff */
[----:B------:R-:W-:Y:S01]  /*93b0*/  @P1 IMAD.MOV.U32 R5, RZ, RZ, R7 ;  /* 0x000000ffff051224 */ /* 0x000fe200078e0007 */
[----:B------:R-:W-:Y:S01]  /*93c0*/  F2FP.BF16.F32.PACK_AB R38, RZ, R38 ;  /* 0x00000026ff26723e */ /* 0x000fe200000010ff */
[----:B------:R-:W-:Y:S01]  /*93d0*/  FMUL R44, R44, R155 ;  /* 0x0000009b2c2c7220 */ /* 0x000fe20000400000 */
[----:B------:R-:W-:Y:S01]  /*93e0*/  F2FP.BF16.F32.PACK_AB R39, RZ, R39 ;  /* 0x00000027ff27723e */ /* 0x000fe200000010ff */
[-C--:B------:R-:W-:Y:S01]  /*93f0*/  FMUL R45, R45, R155.reuse ;  /* 0x0000009b2d2d7220 */ /* 0x080fe20000400000 */
[----:B------:R0:W-:Y:S01]  /*9400*/  @P1 STG.E.U16 desc[UR36][R4.64+0xe2], R145 ;  /* 0x0000e29104001986 */ /* 0x0001e2000c101524 */
[----:B------:R-:W-:Y:S01]  /*9410*/  IADD3 R14, P1, P2, R11, R6, R23 ;  /* 0x000000060b0e7210 */ /* 0x000fe20007a3e017 */
[-C--:B------:R-:W-:Y:S01]  /*9420*/  FMUL R46, R46, R155.reuse ;  /* 0x0000009b2e2e7220 */ /* 0x080fe20000400000 */
[----:B------:R-:W-:Y:S01]  /*9430*/  F2FP.BF16.F32.PACK_AB R40, RZ, R40 ;  /* 0x00000028ff28723e */ /* 0x000fe200000010ff */
[----:B------:R-:W-:Y:S01]  /*9440*/  FMUL R47, R47, R155 ;  /* 0x0000009b2f2f7220 */ /* 0x000fe20000400000 */
[----:B------:R-:W-:Y:S01]  /*9450*/  IADD3.X R15, R9, R7, R21, P1, P2 ;  /* 0x00000007090f7210 */ /* 0x000fe20000fe4415 */
[-C--:B------:R-:W-:Y:S01]  /*9460*/  FMUL R48, R48, R155.reuse ;  /* 0x0000009b30307220 */ /* 0x080fe20000400000 */
[----:B------:R-:W-:Y:S01]  /*9470*/  ISETP.GT.AND P1, PT, R3, 0x80, PT ;  /* 0x000000800300780c */ /* 0x000fe20003f24270 */
[-C--:B------:R-:W-:Y:S01]  /*9480*/  FMUL R49, R49, R155.reuse ;  /* 0x0000009b31317220 */ /* 0x080fe20000400000 */
[----:B------:R-:W-:Y:S01]  /*9490*/  ISETP.GT.AND P2, PT, R3, 0x88, PT ;  /* 0x000000880300780c */ /* 0x000fe20003f44270 */
[----:B------:R-:W-:Y:S01]  /*94a0*/  FMUL R50, R50, R155 ;  /* 0x0000009b32327220 */ /* 0x000fe20000400000 */
[----:B------:R-:W-:Y:S01]  /*94b0*/  F2FP.BF16.F32.PACK_AB R41, RZ, R41 ;  /* 0x00000029ff29723e */ /* 0x000fe200000010ff */
[----:B0-----:R-:W-:Y:S01]  /*94c0*/  @P5 IMAD.MOV.U32 R4, RZ, RZ, R12 ;  /* 0x000000ffff045224 */ /* 0x001fe200078e000c */
[----:B------:R-:W-:Y:S01]  /*94d0*/  F2FP.BF16.F32.PACK_AB R42, RZ, R42 ;  /* 0x0000002aff2a723e */ /* 0x000fe200000010ff */
[----:B------:R-:W-:Y:S01]  /*94e0*/  @P5 IMAD.MOV.U32 R5, RZ, RZ, R13 ;  /* 0x000000ffff055224 */ /* 0x000fe200078e000d */
[----:B------:R-:W-:Y:S01]  /*94f0*/  F2FP.BF16.F32.PACK_AB R43, RZ, R43 ;  /* 0x0000002bff2b723e */ /* 0x000fe200000010ff */
[-C--:B------:R-:W-:Y:S01]  /*9500*/  FMUL R51, R51, R155.reuse ;  /* 0x0000009b33337220 */ /* 0x080fe20000400000 */
[----:B------:R-:W-:Y:S01]  /*9510*/  F2FP.BF16.F32.PACK_AB R44, RZ, R44 ;  /* 0x0000002cff2c723e */ /* 0x000fe200000010ff */
[-C--:B------:R-:W-:Y:S01]  /*9520*/  FMUL R52, R52, R155.reuse ;  /* 0x0000009b34347220 */ /* 0x080fe20000400000 */
[----:B------:R0:W-:Y:S01]  /*9530*/  @P5 STG.E.U16 desc[UR36][R4.64+0xe0], R146 ;  /* 0x0000e09204005986 */ /* 0x0001e2000c101524 */
[C---:B------:R-:W-:Y:S01]  /*9540*/  ISETP.GT.AND P5, PT, R0.reuse, 0x78, P3 ;  /* 0x000000780000780c */ /* 0x040fe20001fa4270 */
[-C--:B------:R-:W-:Y:S01]  /*9550*/  FMUL R53, R53, R155.reuse ;  /* 0x0000009b35357220 */ /* 0x080fe20000400000 */
[C---:B------:R-:W-:Y:S01]  /*9560*/  ISETP.GT.AND P3, PT, R0.reuse, 0x79, P3 ;  /* 0x000000790000780c */ /* 0x040fe20001f64270 */
[----:B------:R-:W-:Y:S01]  /*9570*/  @P4 STG.E.U16 desc[UR36][R12.64+0xe2], R147 ;  /* 0x0000e2930c004986 */ /* 0x000fe2000c101524 */
[----:B------:R-:W-:Y:S01]  /*9580*/  ISETP.GT.AND P4, PT, R0, 0x78, P0 ;  /* 0x000000780000780c */ /* 0x000fe20000784270 */
[-C--:B------:R-:W-:Y:S01]  /*9590*/  FMUL R54, R54, R155.reuse ;  /* 0x0000009b36367220 */ /* 0x080fe20000400000 */
[----:B------:R-:W-:Y:S01]  /*95a0*/  ISETP.GT.AND P0, PT, R0, 0x79, P0 ;  /* 0x000000790000780c */ /* 0x000fe20000704270 */
[----:B------:R-:W-:Y:S01]  /*95b0*/  FMUL R55, R55, R155 ;  /* 0x0000009b37377220 */ /* 0x000fe20000400000 */
[----:B------:R-:W-:Y:S01]  /*95c0*/  F2FP.BF16.F32.PACK_AB R45, RZ, R45 ;  /* 0x0000002dff2d723e */ /* 0x000fe200000010ff */
[-C--:B------:R-:W-:Y:S01]  /*95d0*/  FMUL R56, R56, R155.reuse ;  /* 0x0000009b38387220 */ /* 0x080fe20000400000 */
[----:B------:R-:W-:Y:S01]  /*95e0*/  F2FP.BF16.F32.PACK_AB R46, RZ, R46 ;  /* 0x0000002eff2e723e */ /* 0x000fe200000010ff */
[----:B------:R-:W-:Y:S01]  /*95f0*/  FMUL R57, R57, R155 ;  /* 0x0000009b39397220 */ /* 0x000fe20000400000 */
[----:B------:R-:W-:Y:S01]  /*9600*/  F2FP.BF16.F32.PACK_AB R47, RZ, R47 ;  /* 0x0000002fff2f723e */ /* 0x000fe200000010ff */
[----:B------:R-:W-:Y:S01]  /*9610*/  @P5 STG.E.U16 desc[UR36][R6.64+0xf0], R148 ;  /* 0x0000f09406005986 */ /* 0x000fe2000c101524 */
[----:B0-----:R-:W-:Y:S01]  /*9620*/  IADD3 R4, P5, R23, R6, RZ ;  /* 0x0000000617047210 */ /* 0x001fe20007fbe0ff */
[-C--:B------:R-:W-:Y:S01]  /*9630*/  FMUL R58, R58, R155.reuse ;  /* 0x0000009b3a3a7220 */ /* 0x080fe20000400000 */
[----:B------:R-:W-:Y:S01]  /*9640*/  F2FP.BF16.F32.PACK_AB R48, RZ, R48 ;  /* 0x00000030ff30723e */ /* 0x000fe200000010ff */
[----:B------:R0:W-:Y:S01]  /*9650*/  @P3 STG.E.U16 desc[UR36][R6.64+0xf2], R149 ;  /* 0x0000f29506003986 */ /* 0x0001e2000c101524 */
[C---:B------:R-:W-:Y:S01]  /*9660*/  ISETP.GT.AND P3, PT, R0.reuse, RZ, P1 ;  /* 0x000000ff0000720c */ /* 0x040fe20000f64270 */
[----:B------:R-:W-:Y:S01]  /*9670*/  IMAD.X R5, R21, 0x1, R7, P5 ;  /* 0x0000000115057824 */ /* 0x000fe200028e0607 */
[C---:B------:R-:W-:Y:S01]  /*9680*/  ISETP.GT.AND P5, PT, R0.reuse, RZ, P2 ;  /* 0x000000ff0000720c */ /* 0x040fe200017a4270 */
        /* <DEDUP_REMOVED lines=11> */
[C---:B0-----:R-:W-:Y:S01]  /*9740*/  IADD3 R6, P3, R11.reuse, R4, RZ ;  /* 0x000000040b067210 */ /* 0x041fe20007f7e0ff */
[-C--:B------:R-:W-:Y:S01]  /*9750*/  FMUL R62, R62, R155.reuse ;  /* 0x0000009b3e3e7220 */ /* 0x080fe20000400000 */
[----:B------:R-:W-:Y:S01]  /*9760*/  F2FP.BF16.F32.PACK_AB R52, RZ, R52 ;  /* 0x00000034ff34723e */ /* 0x000fe200000010ff */
[----:B------:R-:W-:Y:S01]  /*9770*/  @P4 STG.E.U16 desc[UR36][R4.64+0x2], R25 ;  /* 0x0000021904004986 */ /* 0x000fe2000c101524 */
[----:B------:R-:W-:Y:S01]  /*9780*/  IADD3 R10, P4, R11, R4, RZ ;  /* 0x000000040b0a7210 */ /* 0x000fe20007f9e0ff */
[--C-:B------:R-:W-:Y:S01]  /*9790*/  IMAD.X R7, R9, 0x1, R5.reuse, P3 ;  /* 0x0000000109077824 */ /* 0x100fe200018e0605 */
[C---:B------:R-:W-:Y:S01]  /*97a0*/  ISETP.GT.AND P3, PT, R0.reuse, 0x9, P2 ;  /* 0x000000090000780c */ /* 0x040fe20001764270 */
[----:B------:R-:W-:Y:S01]  /*97b0*/  FMUL R63, R63, R155 ;  /* 0x0000009b3f3f7220 */ /* 0x000fe20000400000 */
[----:B------:R-:W-:Y:S01]  /*97c0*/  F2FP.BF16.F32.PACK_AB R53, RZ, R53 ;  /* 0x00000035ff35723e */ /* 0x000fe200000010ff */
[----:B------:R-:W-:Y:S01]  /*97d0*/  IMAD.X R11, R9, 0x1, R5, P4 ;  /* 0x00000001090b7824 */ /* 0x000fe200020e0605 */
[----:B------:R-:W-:Y:S01]  /*97e0*/  ISETP.GT.AND P4, PT, R0, 0x8, P1 ;  /* 0x000000080000780c */ /* 0x000fe20000f84270 */
[-C--:B------:R-:W-:Y:S01]  /*97f0*/  FMUL R64, R64, R155.reuse ;  /* 0x0000009b40407220 */ /* 0x080fe20000400000 */
[----:B------:R-:W-:Y:S01]  /*9800*/  F2FP.BF16.F32.PACK_AB R54, RZ, R54 ;  /* 0x00000036ff36723e */ /* 0x000fe200000010ff */
[-C--:B------:R-:W-:Y:S01]  /*9810*/  FMUL R65, R65, R155.reuse ;  /* 0x0000009b41417220 */ /* 0x080fe20000400000 */
        /* <DEDUP_REMOVED lines=13> */
[-C--:B------:R-:W-:Y:S01]  /*98f0*/  FMUL R70, R70, R155.reuse ;  /* 0x0000009b46467220 */ /* 0x080fe20000400000 */
[----:B------:R-:W-:Y:S01]  /*9900*/  @P5 STG.E.U16 desc[UR36][R4.64+0x12], R29 ;  /* 0x0000121d04005986 */ /* 0x000fe2000c101524 */
[C---:B------:R-:W-:Y:S01]  /*9910*/  ISETP.GT.AND P5, PT, R0.reuse, 0x11, P1 ;  /* 0x000000110000780c */ /* 0x040fe20000fa4270 */
[-C--:B------:R-:W-:Y:S01]  /*9920*/  FMUL R71, R71, R155.reuse ;  /* 0x0000009b47477220 */ /* 0x080fe20000400000 */
[----:B------:R-:W-:Y:S01]  /*9930*/  F2FP.BF16.F32.PACK_AB R58, RZ, R58 ;  /* 0x0000003aff3a723e */ /* 0x000fe200000010ff */
[----:B------:R0:W-:Y:S01]  /*9940*/  @P0 STG.E.U16 desc[UR36][R6.64+0x10], R30 ;  /* 0x0000101e06000986 */ /* 0x0001e2000c101524 */
        /* <DEDUP_REMOVED lines=12> */
[----:B------:R-:W-:Y:S01]  /*9a10*/  ISETP.GT.AND P5, PT, R0, 0x19, P1 ;  /* 0x000000190000780c */ /* 0x000fe20000fa4270 */
[--C-:B0-----:R-:W-:Y:S01]  /*9a20*/  @P0 IMAD.MOV.U32 R6, RZ, RZ, R14.reuse ;  /* 0x000000ffff060224 */ /* 0x101fe200078e000e */
[----:B------:R-:W-:Y:S01]  /*9a30*/  F2FP.BF16.F32.PACK_AB R62, RZ, R62 ;  /* 0x0000003eff3e723e */ /* 0x000fe200000010ff */
[--C-:B------:R-:W-:Y:S01]  /*9a40*/  @P0 IMAD.MOV.U32 R7, RZ, RZ, R15.reuse ;  /* 0x000000ffff070224 */ /* 0x100fe200078e000f */
[----:B------:R-:W-:Y:S01]  /*9a50*/  F2FP.BF16.F32.PACK_AB R63, RZ, R63 ;  /* 0x0000003fff3f723e */ /* 0x000fe200000010ff */
[-C--:B------:R-:W-:Y:S01]  /*9a60*/  FMUL R75, R75, R155.reuse ;  /* 0x0000009b4b4b7220 */ /* 0x080fe20000400000 */
[----:B------:R-:W-:Y:S01]  /*9a70*/  F2FP.BF16.F32.PACK_AB R64, RZ, R64 ;  /* 0x00000040ff40723e */ /* 0x000fe200000010ff */
[-C--:B------:R-:W-:Y:S01]  /*9a80*/  FMUL R76, R76, R155.reuse ;  /* 0x0000009b4c4c7220 */ /* 0x080fe20000400000 */
[----:B------:R0:W-:Y:S01]  /*9a90*/  @P0 STG.E.U16 desc[UR36][R6.64+0x20], R34 ;  /* 0x0000202206000986 */ /* 0x0001e2000c101524 */
        /* <DEDUP_REMOVED lines=11> */
[----:B0-----:R-:W-:Y:S01]  /*9b50*/  @P3 IMAD.MOV.U32 R6, RZ, RZ, R14 ;  /* 0x000000ffff063224 */ /* 0x001fe200078e000e */
        /* <DEDUP_REMOVED lines=18> */
[----:B0-----:R-:W-:Y:S01]  /*9c80*/  @P0 IMAD.MOV.U32 R7, RZ, RZ, R15 ;  /* 0x000000ffff070224 */ /* 0x001fe200078e000f */
[----:B------:R-:W-:Y:S01]  /*9c90*/  @P0 MOV R6, R14 ;  /* 0x0000000e00060202 */ /* 0x000fe20000000f00 */
[----:B------:R-:W-:Y:S01]  /*9ca0*/  FMUL R87, R87, R155 ;  /* 0x0000009b57577220 */ /* 0x000fe20000400000 */
[----:B------:R-:W-:-:S02]  /*9cb0*/  F2FP.BF16.F32.PACK_AB R76, RZ, R76 ;  /* 0x0000004cff4c723e */ /* 0x000fc400000010ff */
[----:B------:R-:W-:Y:S01]  /*9cc0*/  F2FP.BF16.F32.PACK_AB R77, RZ, R77 ;  /* 0x0000004dff4d723e */ /* 0x000fe200000010ff */
[----:B------:R0:W-:Y:S01]  /*9cd0*/  @P0 STG.E.U16 desc[UR36][R6.64+0x30], R38 ;  /* 0x0000302606000986 */ /* 0x0001e2000c101524 */
[----:B------:R-:W-:Y:S02]  /*9ce0*/  ISETP.GT.AND P0, PT, R0, 0x20, P2 ;  /* 0x000000200000780c */ /* 0x000fe40001704270 */
[----:B------:R-:W-:Y:S02]  /*9cf0*/  F2FP.BF16.F32.PACK_AB R78, RZ, R78 ;  /* 0x0000004eff4e723e */ /* 0x000fe400000010ff */
[----:B------:R-:W-:Y:S02]  /*9d00*/  F2FP.BF16.F32.PACK_AB R79, RZ, R79 ;  /* 0x0000004fff4f723e */ /* 0x000fe400000010ff */
[----:B------:R-:W-:Y:S02]  /*9d10*/  F2FP.BF16.F32.PACK_AB R80, RZ, R80 ;  /* 0x00000050ff50723e */ /* 0x000fe400000010ff */
[----:B------:R-:W-:-:S02]  /*9d20*/  F2FP.BF16.F32.PACK_AB R81, RZ, R81 ;  /* 0x00000051ff51723e */ /* 0x000fc400000010ff */
[----:B------:R-:W-:Y:S01]  /*9d30*/  F2FP.BF16.F32.PACK_AB R82, RZ, R82 ;  /* 0x00000052ff52723e */ /* 0x000fe200000010ff */
[----:B0-----:R-:W-:Y:S01]  /*9d40*/  @P3 IMAD.MOV.U32 R6, RZ, RZ, R14 ;  /* 0x000000ffff063224 */ /* 0x001fe200078e000e */
[----:B------:R-:W-:Y:S01]  /*9d50*/  F2FP.BF16.F32.PACK_AB R83, RZ, R83 ;  /* 0x00000053ff53723e */ /* 0x000fe200000010ff */
[----:B------:R-:W-:Y:S01]  /*9d60*/  @P3 IMAD.MOV.U32 R7, RZ, RZ, R15 ;  /* 0x000000ffff073224 */ /* 0x000fe200078e000f */
[----:B------:R-:W-:Y:S02]  /*9d70*/  F2FP.BF16.F32.PACK_AB R84, RZ, R84 ;  /* 0x00000054ff54723e */ /* 0x000fe400000010ff */
[----:B------:R-:W-:Y:S02]  /*9d80*/  F2FP.BF16.F32.PACK_AB R85, RZ, R85 ;  /* 0x00000055ff55723e */ /* 0x000fe400000010ff */
[----:B------:R0:W-:Y:S01]  /*9d90*/  @P3 STG.E.U16 desc[UR36][R6.64+0x32], R39 ;  /* 0x0000322706003986 */ /* 0x0001e2000c101524 */
[C---:B------:R-:W-:Y:S02]  /*9da0*/  ISETP.GT.AND P3, PT, R0.reuse, 0x21, P2 ;  /* 0x000000210000780c */ /* 0x040fe40001764270 */
[----:B------:R-:W-:Y:S01]  /*9db0*/  F2FP.BF16.F32.PACK_AB R86, RZ, R86 ;  /* 0x00000056ff56723e */ /* 0x000fe200000010ff */
[----:B------:R-:W-:Y:S01]  /*9dc0*/  @P4 STG.E.U16 desc[UR36][R4.64+0x40], R40 ;  /* 0x0000402804004986 */ /* 0x000fe2000c101524 */
[----:B------:R-:W-:-:S02]  /*9dd0*/  ISETP.GT.AND P4, PT, R0, 0x28, P1 ;  /* 0x000000280000780c */ /* 0x000fc40000f84270 */
[----:B------:R-:W-:Y:S01]  /*9de0*/  F2FP.BF16.F32.PACK_AB R87, RZ, R87 ;  /* 0x00000057ff57723e */ /* 0x000fe200000010ff */
[----:B------:R-:W-:Y:S01]  /*9df0*/  @P5 STG.E.U16 desc[UR36][R4.64+0x42], R41 ;  /* 0x0000422904005986 */ /* 0x000fe2000c101524 */
[----:B------:R-:W-:Y:S01]  /*9e00*/  ISETP.GT.AND P5, PT, R0, 0x29, P1 ;  /* 0x000000290000780c */ /* 0x000fe20000fa4270 */
[----:B0-----:R-:W-:Y:S02]  /*9e10*/  @P0 IMAD.MOV.U32 R6, RZ, RZ, R14 ;  /* 0x000000ffff060224 */ /* 0x001fe400078e000e */
[----:B------:R-:W-:-:S05]  /*9e20*/  @P0 IMAD.MOV.U32 R7, RZ, RZ, R15 ;  /* 0x000000ffff070224 */ /* 0x000fca00078e000f */
[----:B------:R0:W-:Y:S01]  /*9e30*/  @P0 STG.E.U16 desc[UR36][R6.64+0x40], R42 ;  /* 0x0000402a06000986 */ /* 0x0001e2000c101524 */
[----:B------:R-:W-:Y:S01]  /*9e40*/  ISETP.GT.AND P0, PT, R0, 0x28, P2 ;  /* 0x000000280000780c */ /* 0x000fe20001704270 */
[----:B0-----:R-:W-:Y:S02]  /*9e50*/  @P3 IMAD.MOV.U32 R6, RZ, RZ, R14 ;  /* 0x000000ffff063224 */ /* 0x001fe400078e000e */
[----:B------:R-:W-:-:S05]  /*9e60*/  @P3 IMAD.MOV.U32 R7, RZ, RZ, R15 ;  /* 0x000000ffff073224 */ /* 0x000fca00078e000f */
[----:B------:R0:W-:Y:S01]  /*9e70*/  @P3 STG.E.U16 desc[UR36][R6.64+0x42], R43 ;  /* 0x0000422b06003986 */ /* 0x0001e2000c101524 */
[----:B------:R-:W-:-:S03]  /*9e80*/  ISETP.GT.AND P3, PT, R0, 0x29, P2 ;  /* 0x000000290000780c */ /* 0x000fc60001764270 */
[----:B------:R-:W-:Y:S01]  /*9e90*/  @P4 STG.E.U16 desc[UR36][R4.64+0x50], R44 ;  /* 0x0000502c04004986 */ /* 0x000fe2000c101524 */
[----:B------:R-:W-:-:S03]  /*9ea0*/  ISETP.GT.AND P4, PT, R0, 0x30, P1 ;  /* 0x000000300000780c */ /* 0x000fc60000f84270 */
        /* <DEDUP_REMOVED lines=14> */
[----:B0-----:R-:W-:Y:S01]  /*9f90*/  @P0 IMAD.MOV.U32 R6, RZ, RZ, R14 ;  /* 0x000000ffff060224 */ /* 0x001fe200078e000e */
[----:B------:R-:W-:-:S05]  /*9fa0*/  @P0 MOV R7, R15 ;  /* 0x0000000f00070202 */ /* 0x000fca0000000f00 */
        /* <DEDUP_REMOVED lines=37> */
[----:B------:R-:W-:Y:S02]  /*a200*/  ISETP.GT.AND P0, PT, R0, 0x50, P2 ;  /* 0x000000500000780c */ /* 0x000fe40001704270 */
[----:B0-----:R-:W-:Y:S01]  /*a210*/  @P3 MOV R6, R14 ;  /* 0x0000000e00063202 */ /* 0x001fe20000000f00 */
        /* <DEDUP_REMOVED lines=35> */
[----:B0-----:R-:W-:Y:S01]  /*a450*/  @P3 IMAD.MOV.U32 R6, RZ, RZ, R14 ;  /* 0x000000ffff063224 */ /* 0x001fe200078e000e */
[----:B------:R-:W-:-:S05]  /*a460*/  @P3 MOV R7, R15 ;  /* 0x0000000f00073202 */ /* 0x000fca0000000f00 */
        /* <DEDUP_REMOVED lines=13> */
[C---:B------:R-:W-:Y:S02]  /*a540*/  ISETP.GT.AND P3, PT, R0.reuse, 0x78, P1 ;  /* 0x000000780000780c */ /* 0x040fe40000f64270 */
[C---:B------:R-:W-:Y:S01]  /*a550*/  ISETP.GT.AND P1, PT, R0.reuse, 0x79, P1 ;  /* 0x000000790000780c */ /* 0x040fe20000f24270 */
[----:B------:R-:W-:Y:S01]  /*a560*/  @P4 STG.E.U16 desc[UR36][R4.64+0xe0], R80 ;  /* 0x0000e05004004986 */ /* 0x000fe2000c101524 */
[----:B------:R-:W-:-:S03]  /*a570*/  ISETP.GT.AND P4, PT, R0, 0x71, P2 ;  /* 0x000000710000780c */ /* 0x000fc60001784270 */
[----:B------:R-:W-:Y:S01]  /*a580*/  @P5 STG.E.U16 desc[UR36][R4.64+0xe2], R81 ;  /* 0x0000e25104005986 */ /* 0x000fe2000c101524 */
[C---:B------:R-:W-:Y:S02]  /*a590*/  ISETP.GT.AND P5, PT, R0.reuse, 0x78, P2 ;  /* 0x000000780000780c */ /* 0x040fe400017a4270 */
[----:B------:R-:W-:Y:S01]  /*a5a0*/  ISETP.GT.AND P2, PT, R0, 0x79, P2 ;  /* 0x000000790000780c */ /* 0x000fe20001744270 */
[----:B0-----:R-:W-:Y:S02]  /*a5b0*/  @P0 IMAD.MOV.U32 R6, RZ, RZ, R14 ;  /* 0x000000ffff060224 */ /* 0x001fe400078e000e */
[----:B------:R-:W-:-:S05]  /*a5c0*/  @P0 IMAD.MOV.U32 R7, RZ, RZ, R15 ;  /* 0x000000ffff070224 */ /* 0x000fca00078e000f */
[----:B------:R0:W-:Y:S02]  /*a5d0*/  @P0 STG.E.U16 desc[UR36][R6.64+0xe0], R82 ;  /* 0x0000e05206000986 */ /* 0x0001e4000c101524 */
[----:B0-----:R-:W-:Y:S02]  /*a5e0*/  @P4 IMAD.MOV.U32 R6, RZ, RZ, R14 ;  /* 0x000000ffff064224 */ /* 0x001fe400078e000e */
[----:B------:R-:W-:-:S05]  /*a5f0*/  @P4 IMAD.MOV.U32 R7, RZ, RZ, R15 ;  /* 0x000000ffff074224 */ /* 0x000fca00078e000f */
[----:B------:R-:W-:Y:S04]  /*a600*/  @P4 STG.E.U16 desc[UR36][R6.64+0xe2], R83 ;  /* 0x0000e25306004986 */ /* 0x000fe8000c101524 */
[----:B------:R-:W-:Y:S04]  /*a610*/  @P3 STG.E.U16 desc[UR36][R4.64+0xf0], R84 ;  /* 0x0000f05404003986 */ /* 0x000fe8000c101524 */
[----:B------:R0:W-:Y:S02]  /*a620*/  @P1 STG.E.U16 desc[UR36][R4.64+0xf2], R85 ;  /* 0x0000f25504001986 */ /* 0x0001e4000c101524 */
[----:B0-----:R-:W-:-:S02]  /*a630*/  @P5 IMAD.MOV.U32 R4, RZ, RZ, R14 ;  /* 0x000000ffff045224 */ /* 0x001fc400078e000e */
[----:B------:R-:W-:-:S05]  /*a640*/  @P5 IMAD.MOV.U32 R5, RZ, RZ, R15 ;  /* 0x000000ffff055224 */ /* 0x000fca00078e000f */
[----:B------:R0:W-:Y:S04]  /*a650*/  @P5 STG.E.U16 desc[UR36][R4.64+0xf0], R86 ;  /* 0x0000f05604005986 */ /* 0x0001e8000c101524 */
[----:B------:R0:W-:Y:S02]  /*a660*/  @P2 STG.E.U16 desc[UR36][R14.64+0xf2], R87 ;  /* 0x0000f2570e002986 */ /* 0x0001e4000c101524 */
.L_x_287:
[----:B------:R-:W-:Y:S05]  /*a670*/  BSYNC B0 ;  /* 0x0000000000007941 */ /* 0x000fea0003800000 */
.L_x_35:
[----:B------:R-:W-:Y:S01]  /*a680*/  ULDC UR4, c[0x0][0xc] ;  /* 0x0000030000047ab9 */ /* 0x000fe20000000800 */
[----:B------:R-:W-:Y:S01]  /*a690*/  ULDC UR5, c[0x0][0x10] ;  /* 0x0000040000057ab9 */ /* 0x000fe20000000800 */
[----:B0-----:R-:W0:Y:S01]  /*a6a0*/  LDC R3, c[0x0][0x14] ;  /* 0x00000500ff037b82 */ /* 0x001e220000000800 */
[----:B------:R-:W-:Y:S01]  /*a6b0*/  UIMAD.WIDE.U32 UR4, UR4, UR5, URZ ;  /* 0x00000005040472a5 */ /* 0x000fe2000f8e003f */
[----:B------:R-:W-:Y:S01]  /*a6c0*/  PRMT R0, RZ, 0x7610, R0 ;  /* 0x00007610ff007816 */ /* 0x000fe20000000000 */
[----:B-----5:R-:W-:Y:S01]  /*a6d0*/  IMAD.MOV.U32 R154, RZ, RZ, -0x1 ;  /* 0xffffffffff9a7424 */ /* 0x020fe200078e00ff */
[----:B------:R-:W-:-:S03]  /*a6e0*/  MOV R23, 0xffffffff ;  /* 0xffffffff00177802 */ /* 0x000fc60000000f00 */
[----:B0-----:R-:W-:-:S04]  /*a6f0*/  IMAD.WIDE.U32 R16, R3, UR4, R16 ;  /* 0x0000000403107c25 */ /* 0x001fc8000f8e0010 */
[----:B------:R-:W-:Y:S01]  /*a700*/  IMAD R3, R3, UR5, RZ ;  /* 0x0000000503037c24 */ /* 0x000fe2000f8e02ff */
[----:B------:R-:W-:Y:S02]  /*a710*/  ULDC.64 UR4, c[0x0][0x650] ;  /* 0x0001940000047ab9 */ /* 0x000fe40000000a00 */
[----:B------:R-:W-:Y:S01]  /*a720*/  ISETP.GE.U32.AND P0, PT, R16, UR4, PT ;  /* 0x0000000410007c0c */ /* 0x000fe2000bf06070 */
[----:B------:R-:W-:-:S05]  /*a730*/  IMAD.IADD R17, R17, 0x1, R3 ;  /* 0x0000000111117824 */ /* 0x000fca00078e0203 */
[----:B------:R-:W-:-:S13]  /*a740*/  ISETP.GE.U32.AND.EX P0, PT, R17, UR5, PT, P0 ;  /* 0x0000000511007c0c */ /* 0x000fda000bf06100 */
[----:B------:R-:W-:Y:S05]  /*a750*/  @P0 BRA `(.L_x_288) ;  /* 0x0000000400640947 */ /* 0x000fea0003800000 */
[----:B------:R-:W0:Y:S01]  /*a760*/  S2R R12, SR_CTAID.X ;  /* 0x00000000000c7919 */ /* 0x000e220000002500 */
[----:B-12---:R-:W1:Y:S01]  /*a770*/  LDC.64 R10, c[0x0][0x628] ;  /* 0x00018a00ff0a7b82 */ /* 0x006e620000000a00 */
[----:B------:R-:W-:Y:S01]  /*a780*/  ULDC UR4, c[0x0][0x150] ;  /* 0x0000540000047ab9 */ /* 0x000fe20000000800 */
[----:B------:R-:W-:Y:S01]  /*a790*/  IMAD.MOV.U32 R8, RZ, RZ, R16 ;  /* 0x000000ffff087224 */ /* 0x000fe200078e0010 */
[----:B------:R-:W2:Y:S01]  /*a7a0*/  S2R R24, SR_CTAID.Y ;  /* 0x0000000000187919 */ /* 0x000ea20000002600 */
[----:B------:R-:W-:-:S04]  /*a7b0*/  IMAD.MOV.U32 R9, RZ, RZ, R17 ;  /* 0x000000ffff097224 */ /* 0x000fc800078e0011 */
[----:B------:R-:W2:Y:S08]  /*a7c0*/  LDC R21, c[0x0][0x144] ;  /* 0x00005100ff157b82 */ /* 0x000eb00000000800 */
[----:B------:R-:W2:Y:S08]  /*a7d0*/  LDC R0, c[0x0][0x630] ;  /* 0x00018c00ff007b82 */ /* 0x000eb00000000800 */
[----:B------:R-:W2:Y:S01]  /*a7e0*/  LDC.64 R14, c[0x0][0x620] ;  /* 0x00018800ff0e7b82 */ /* 0x000ea20000000a00 */
[----:B-1----:R-:W-:-:S04]  /*a7f0*/  ISETP.NE.U32.AND P0, PT, R10, RZ, PT ;  /* 0x000000ff0a00720c */ /* 0x002fc80003f05070 */
[----:B------:R-:W-:Y:S02]  /*a800*/  ISETP.NE.AND.EX P0, PT, R11, RZ, PT, P0 ;  /* 0x000000ff0b00720c */ /* 0x000fe40003f05300 */
[----:B0-----:R-:W-:-:S05]  /*a810*/  I2FP.F32.U32 R3, R12 ;  /* 0x0000000c00037245 */ /* 0x001fca0000201000 */
[----:B------:R-:W-:-:S04]  /*a820*/  FMUL R3, R3, UR4 ;  /* 0x0000000403037c20 */ /* 0x000fc80008400000 */
[----:B------:R0:W1:Y:S02]  /*a830*/  F2I.U32.TRUNC.NTZ R20, R3 ;  /* 0x0000000300147305 */ /* 0x000064000020f000 */
[----:B------:R-:W-:Y:S05]  /*a840*/  @!P0 BRA `(.L_x_289) ;  /* 0x0000000000288947 */ /* 0x000fea0003800000 */
[----:B0-----:R-:W0:Y:S02]  /*a850*/  LDC R3, c[0x0][0x634] ;  /* 0x00018d00ff037b82 */ /* 0x001e240000000800 */
        /* <DEDUP_REMOVED lines=9> */
.L_x_289:
[----:B------:R-:W5:Y:S01]  /*a8f0*/  LDC.64 R30, c[0x0][0x640] ;  /* 0x00019000ff1e7b82 */ /* 0x000f620000000a00 */
[-CC-:B--2---:R-:W-:Y:S01]  /*a900*/  SHF.R.U64 R23, R8, R0.reuse, R9.reuse ;  /* 0x0000000008177219 */ /* 0x184fe20000001209 */
[----:B-1----:R-:W-:Y:S01]  /*a910*/  IMAD.MOV R20, RZ, RZ, -R20 ;  /* 0x000000ffff147224 */ /* 0x002fe200078e0a14 */
[----:B------:R-:W-:Y:S01]  /*a920*/  SHF.R.U32.HI R0, RZ, R0, R9 ;  /* 0x00000000ff007219 */ /* 0x000fe20000011609 */
[----:B------:R-:W-:Y:S01]  /*a930*/  ULDC UR4, c[0x0][0x154] ;  /* 0x0000550000047ab9 */ /* 0x000fe20000000800 */
[----:B0-----:R-:W-:Y:S01]  /*a940*/  IADD3 R3, P0, RZ, -R23, RZ ;  /* 0x80000017ff037210 */ /* 0x001fe20007f1e0ff */
[----:B------:R-:W-:Y:S02]  /*a950*/  IMAD R26, R21, R20, R12 ;  /* 0x00000014151a7224 */ /* 0x000fe400078e020c */
[----:B------:R-:W0:Y:S01]  /*a960*/  LDC R6, c[0x0][0x618] ;  /* 0x00018600ff067b82 */ /* 0x000e220000000800 */
[----:B------:R-:W-:Y:S02]  /*a970*/  IMAD.MOV.U32 R7, RZ, RZ, 0x1 ;  /* 0x00000001ff077424 */ /* 0x000fe400078e00ff */
[----:B------:R-:W-:-:S04]  /*a980*/  IMAD.X R5, RZ, RZ, ~R0, P0 ;  /* 0x000000ffff057224 */ /* 0x000fc800000e0e00 */
[-C--:B------:R-:W-:Y:S01]  /*a990*/  IMAD R0, R5, R14.reuse, RZ ;  /* 0x0000000e05007224 */ /* 0x080fe200078e02ff */
[----:B------:R-:W1:Y:S01]  /*a9a0*/  LDC R8, c[0x0][0x608] ;  /* 0x00018200ff087b82 */ /* 0x000e620000000800 */
[----:B------:R-:W-:-:S04]  /*a9b0*/  IMAD.WIDE.U32 R4, R3, R14, R16 ;  /* 0x0000000e03047225 */ /* 0x000fc800078e0010 */
[----:B------:R-:W-:Y:S01]  /*a9c0*/  IMAD R3, R3, R15, R0 ;  /* 0x0000000f03037224 */ /* 0x000fe200078e0200 */
[----:B------:R-:W-:Y:S02]  /*a9d0*/  I2FP.F32.U32 R0, R24 ;  /* 0x0000001800007245 */ /* 0x000fe40000201000 */
[----:B------:R-:W2:Y:S01]  /*a9e0*/  LDC R28, c[0x0][0x658] ;  /* 0x00019600ff1c7b82 */ /* 0x000ea20000000800 */
[----:B------:R-:W-:Y:S01]  /*a9f0*/  IMAD.IADD R3, R5, 0x1, R3 ;  /* 0x0000000105037824 */ /* 0x000fe200078e0203 */
[----:B-----5:R-:W-:Y:S01]  /*aa00*/  ISETP.NE.U32.AND P0, PT, R30, RZ, PT ;  /* 0x000000ff1e00720c */ /* 0x020fe20003f05070 */
[----:B------:R-:W-:Y:S01]  /*aa10*/  FMUL R0, R0, UR4 ;  /* 0x0000000400007c20 */ /* 0x000fe20008400000 */
[----:B------:R-:W-:Y:S02]  /*aa20*/  IMAD.MOV.U32 R5, RZ, RZ, -0x1 ;  /* 0xffffffffff057424 */ /* 0x000fe400078e00ff */
[----:B------:R-:W-:Y:S01]  /*aa30*/  ISETP.NE.AND.EX P0, PT, R31, RZ, PT, P0 ;  /* 0x000000ff1f00720c */ /* 0x000fe20003f05300 */
[----:B------:R1:W2:Y:S01]  /*aa40*/  F2I.U32.TRUNC.NTZ R13, R0 ;  /* 0x00000000000d7305 */ /* 0x0002a2000020f000 */
[----:B------:R-:W3:Y:S01]  /*aa50*/  LDC R15, c[0x0][0x148] ;  /* 0x00005200ff0f7b82 */ /* 0x000ee20000000800 */
[----:B0-----:R-:W-:-:S02]  /*aa60*/  SHF.R.U64 R12, R4, R6, R3 ;  /* 0x00000006040c7219 */ /* 0x001fc40000001203 */
[----:B------:R-:W-:-:S05]  /*aa70*/  SHF.R.U32.HI R3, RZ, R6, R3 ;  /* 0x00000006ff037219 */ /* 0x000fca0000011603 */
[----:B------:R-:W0:Y:S01]  /*aa80*/  LDC R20, c[0x0][0x600] ;  /* 0x00018000ff147b82 */ /* 0x000e220000000800 */
[-CC-:B-1----:R-:W-:Y:S02]  /*aa90*/  SHF.R.U64 R10, R12, R8.reuse, R3.reuse ;  /* 0x000000080c0a7219 */ /* 0x182fe40000001203 */
[----:B------:R-:W-:-:S05]  /*aaa0*/  SHF.R.U32.HI R3, RZ, R8, R3 ;  /* 0x00000008ff037219 */ /* 0x000fca0000011603 */
[----:B------:R-:W1:Y:S01]  /*aab0*/  LDC R21, c[0x0][0x648] ;  /* 0x00019200ff157b82 */ /* 0x000e620000000800 */
[-C--:B--2---:R-:W-:Y:S02]  /*aac0*/  SHF.L.U32 R4, R5, R28.reuse, RZ ;  /* 0x0000001c05047219 */ /* 0x084fe400000006ff */
[-CC-:B------:R-:W-:Y:S02]  /*aad0*/  SHF.R.U64 R14, R10, R28.reuse, R3.reuse ;  /* 0x0000001c0a0e7219 */ /* 0x180fe40000001203 */
[----:B------:R-:W-:Y:S02]  /*aae0*/  SHF.R.U32.HI R5, RZ, R28, R3 ;  /* 0x0000001cff057219 */ /* 0x000fe40000011603 */
[----:B------:R-:W-:Y:S01]  /*aaf0*/  LOP3.LUT R153, RZ, R4, RZ, 0x33, !PT ;  /* 0x00000004ff997212 */ /* 0x000fe200078e33ff */
[----:B------:R-:W2:Y:S01]  /*ab00*/  LDC R25, c[0x0][0x638] ;  /* 0x00018e00ff197b82 */ /* 0x000ea20000000800 */
[----:B------:R-:W-:Y:S01]  /*ab10*/  SHF.L.U32 R28, R7, R28, RZ ;  /* 0x0000001c071c7219 */ /* 0x000fe200000006ff */
[----:B------:R-:W-:-:S06]  /*ab20*/  IMAD.MOV.U32 R4, RZ, RZ, R14 ;  /* 0x000000ffff047224 */ /* 0x000fcc00078e000e */
[----:B------:R-:W0:Y:S01]  /*ab30*/  LDC R27, c[0x0][0x610] ;  /* 0x00018400ff1b7b82 */ /* 0x000e220000000800 */
[----:B------:R-:W-:Y:S05]  /*ab40*/  @!P0 BRA `(.L_x_290) ;  /* 0x0000000000288947 */ /* 0x000fea0003800000 */
[----:B------:R-:W5:Y:S02]  /*ab50*/  LDC R3, c[0x0][0x64c] ;  /* 0x00019300ff037b82 */ /* 0x000f640000000800 */
[----:B-----5:R-:W-:-:S05]  /*ab60*/  IADD3 R3, P0, R14, R3, RZ ;  /* 0x000000030e037210 */ /* 0x020fca0007f1e0ff */
[----:B------:R-:W-:-:S04]  /*ab70*/  IMAD.X R11, RZ, RZ, R5, P0 ;  /* 0x000000ffff0b7224 */ /* 0x000fc800000e0605 */
[----:B------:R-:W-:-:S04]  /*ab80*/  IMAD.WIDE.U32 R4, R11, R30, RZ ;  /* 0x0000001e0b047225 */ /* 0x000fc800078e00ff */
[----:B------:R-:W-:-:S04]  /*ab90*/  IMAD.WIDE.U32 R6, P0, R3, R31, R4 ;  /* 0x0000001f03067225 */ /* 0x000fc80007800004 */
[----:B------:R-:W-:Y:S01]  /*aba0*/  IMAD.WIDE.U32 R4, R3, R30, RZ ;  /* 0x0000001e03047225 */ /* 0x000fe200078e00ff */
[----:B------:R-:W-:-:S03]  /*abb0*/  IADD3.X R9, RZ, RZ, RZ, P0, !PT ;  /* 0x000000ffff097210 */ /* 0x000fc600007fe4ff */
[----:B------:R-:W-:Y:S01]  /*abc0*/  IMAD.MOV.U32 R8, RZ, RZ, R7 ;  /* 0x000000ffff087224 */ /* 0x000fe200078e0007 */
[----:B------:R-:W-:-:S05]  /*abd0*/  IADD3 RZ, P0, R5, R6, RZ ;  /* 0x0000000605ff7210 */ /* 0x000fca0007f1e0ff */
[----:B------:R-:W-:-:S08]  /*abe0*/  IMAD.WIDE.U32.X R4, R11, R31, R8, P0 ;  /* 0x0000001f0b047225 */ /* 0x000fd000000e0408 */
.L_x_290:
[----:B------:R-:W-:Y:S01]  /*abf0*/  ISETP.NE.AND P0, PT, R2, 0x1, PT ;  /* 0x000000010200780c */ /* 0x000fe20003f05270 */
[----:B------:R-:W-:Y:S01]  /*ac00*/  IMAD.MOV R13, RZ, RZ, -R13 ;  /* 0x000000ffff0d7224 */ /* 0x000fe200078e0a0d */
[----:B-1----:R-:W-:Y:S01]  /*ac10*/  SHF.R.U64 R0, R4, R21, R5 ;  /* 0x0000001504007219 */ /* 0x002fe20000001205 */
[----:B0-----:R-:W-:Y:S01]  /*ac20*/  VIADD R5, R20, 0xffffffff ;  /* 0xffffffff14057836 */ /* 0x001fe20000000000 */
[----:B------:R-:W-:-:S03]  /*ac30*/  LOP3.LUT R153, R10, R153, RZ, 0xc0, !PT ;  /* 0x000000990a997212 */ /* 0x000fc600078ec0ff */
[----:B------:R-:W-:Y:S01]  /*ac40*/  IMAD.MOV R3, RZ, RZ, -R0 ;  /* 0x000000ffff037224 */ /* 0x000fe200078e0a00 */
[----:B------:R-:W-:Y:S01]  /*ac50*/  LOP3.LUT R5, R12, R5, RZ, 0xc0, !PT ;  /* 0x000000050c057212 */ /* 0x000fe200078ec0ff */
[----:B------:R-:W-:Y:S02]  /*ac60*/  IMAD R153, R28, R0, R153 ;  /* 0x000000001c997224 */ /* 0x000fe400078e0299 */
[----:B--2---:R-:W-:Y:S02]  /*ac70*/  IMAD R0, R3, R25, R14 ;  /* 0x0000001903007224 */ /* 0x004fe400078e020e */
[----:B---3--:R-:W-:Y:S02]  /*ac80*/  @P0 IMAD R26, R15, R13, R24 ;  /* 0x0000000d0f1a0224 */ /* 0x008fe400078e0218 */
[----:B------:R-:W-:Y:S02]  /*ac90*/  IMAD R4, R0, R20, R5 ;  /* 0x0000001400047224 */ /* 0x000fe400078e0205 */
[----:B------:R-:W-:-:S02]  /*aca0*/  IMAD R153, R153, R27, R26 ;  /* 0x0000001b99997224 */ /* 0x000fc400078e021a */
[----:B------:R-:W-:-:S03]  /*acb0*/  IMAD.MOV.U32 R3, RZ, RZ, 0x1 ;  /* 0x00000001ff037424 */ /* 0x000fc600078e00ff */
[----:B------:R-:W-:Y:S02]  /*acc0*/  SEL R154, R4, R153, !P0 ;  /* 0x00000099049a7207 */ /* 0x000fe40004000000 */
[----:B------:R-:W-:Y:S02]  /*acd0*/  PRMT R0, R3, 0x7610, R0 ;  /* 0x0000761003007816 */ /* 0x000fe40000000000 */
[----:B------:R-:W-:-:S07]  /*ace0*/  SEL R153, R153, R4, !P0 ;  /* 0x0000000499997207 */ /* 0x000fce0004000000 */
.L_x_288:
[----:B------:R-:W-:-:S13]  /*acf0*/  LOP3.LUT P0, RZ, R0, 0xff, RZ, 0xc0, !PT ;  /* 0x000000ff00ff7812 */ /* 0x000fda000780c0ff */
[----:B------:R-:W-:Y:S05]  /*ad00*/  @P0 BRA `(.L_x_291) ;  /* 0xffffff6400700947 */ /* 0x000fea000383ffff */
[----:B------:R-:W-:Y:S05]  /*ad10*/  EXIT ;  /* 0x000000000000794d */ /* 0x000fea0003800000 */
.L_x_8:
[----:B0-----:R-:W-:Y:S01]  /*ad20*/  ULDC.64 UR4, c[0x0][0x650] ;  /* 0x0001940000047ab9 */ /* 0x001fe20000000a00 */
        /* <DEDUP_REMOVED lines=20> */
[----:B------:R-:W-:Y:S01]  /*ae70*/  IMAD.WIDE.U32 R8, R13, R14, RZ ;  /* 0x0000000e0d087225 */ /* 0x000fe200078e00ff */
[----:B------:R-:W-:-:S03]  /*ae80*/  MOV R12, R11 ;  /* 0x0000000b000c7202 */ /* 0x000fc60000000f00 */
[----:B------:R-:W-:Y:S01]  /*ae90*/  IMAD.X R13, RZ, RZ, RZ, P0 ;  /* 0x000000ffff0d7224 */ /* 0x000fe200000e06ff */
[----:B------:R-:W-:-:S05]  /*aea0*/  IADD3 RZ, P0, R9, R10, RZ ;  /* 0x0000000a09ff7210 */ /* 0x000fca0007f1e0ff */
[----:B------:R-:W-:-:S08]  /*aeb0*/  IMAD.WIDE.U32.X R12, R21, R15, R12, P0 ;  /* 0x0000000f150c7225 */ /* 0x000fd000000e040c */
.L_x_293:
[----:B------:R-:W0:Y:S01]  /*aec0*/  LDC.64 R28, c[0x0][0x640] ;  /* 0x00019000ff1c7b82 */ /* 0x000e220000000a00 */
[-CC-:B------:R-:W-:Y:S01]  /*aed0*/  SHF.R.U64 R22, R12, R6.reuse, R13.reuse ;  /* 0x000000060c167219 */ /* 0x180fe2000000120d */
[----:B------:R-:W-:Y:S01]  /*aee0*/  IMAD.MOV.U32 R30, RZ, RZ, 0x1 ;  /* 0x00000001ff1e7424 */ /* 0x000fe200078e00ff */
[----:B------:R-:W-:Y:S02]  /*aef0*/  SHF.R.U32.HI R6, RZ, R6, R13 ;  /* 0x00000006ff067219 */ /* 0x000fe4000001160d */
        /* <DEDUP_REMOVED lines=8> */
[----:B------:R-:W-:Y:S01]  /*af80*/  IMAD.IADD R9, R9, 0x1, R11 ;  /* 0x0000000109097824 */ /* 0x000fe200078e020b */
[----:B0-----:R-:W-:-:S04]  /*af90*/  ISETP.NE.U32.AND P0, PT, R28, RZ, PT ;  /* 0x000000ff1c00720c */ /* 0x001fc80003f05070 */
[----:B------:R-:W-:Y:S02]  /*afa0*/  ISETP.NE.AND.EX P0, PT, R29, RZ, PT, P0 ;  /* 0x000000ff1d00720c */ /* 0x000fe40003f05300 */
[----:B------:R-:W0:Y:S01]  /*afb0*/  LDC R20, c[0x0][0x600] ;  /* 0x00018000ff147b82 */ /* 0x000e220000000800 */
[-CC-:B-1----:R-:W-:Y:S01]  /*afc0*/  SHF.R.U64 R14, R8, R10.reuse, R9.reuse ;  /* 0x0000000a080e7219 */ /* 0x182fe20000001209 */
[----:B------:R-:W-:Y:S01]  /*afd0*/  IMAD.MOV.U32 R8, RZ, RZ, -0x1 ;  /* 0xffffffffff087424 */ /* 0x000fe200078e00ff */
[----:B------:R-:W-:-:S05]  /*afe0*/  SHF.R.U32.HI R9, RZ, R10, R9 ;  /* 0x0000000aff097219 */ /* 0x000fca0000011609 */
[----:B------:R-:W1:Y:S01]  /*aff0*/  LDC R26, c[0x0][0x648] ;  /* 0x00019200ff1a7b82 */ /* 0x000e620000000800 */
[-CC-:B--2---:R-:W-:Y:S02]  /*b000*/  SHF.R.U64 R21, R14, R12.reuse, R9.reuse ;  /* 0x0000000c0e157219 */ /* 0x184fe40000001209 */
[----:B------:R-:W-:-:S05]  /*b010*/  SHF.R.U32.HI R6, RZ, R12, R9 ;  /* 0x0000000cff067219 */ /* 0x000fca0000011609 */
[----:B------:R-:W2:Y:S01]  /*b020*/  LDC R27, c[0x0][0x638] ;  /* 0x00018e00ff1b7b82 */ /* 0x000ea20000000800 */
[-C--:B---3--:R-:W-:Y:S02]  /*b030*/  SHF.L.U32 R8, R8, R25.reuse, RZ ;  /* 0x0000001908087219 */ /* 0x088fe400000006ff */
[-CC-:B------:R-:W-:Y:S02]  /*b040*/  SHF.R.U64 R23, R21, R25.reuse, R6.reuse ;  /* 0x0000001915177219 */ /* 0x180fe40000001206 */
[----:B------:R-:W-:Y:S02]  /*b050*/  LOP3.LUT R32, RZ, R8, RZ, 0x33, !PT ;  /* 0x00000008ff207212 */ /* 0x000fe400078e33ff */
[----:B------:R-:W-:Y:S01]  /*b060*/  SHF.R.U32.HI R9, RZ, R25, R6 ;  /* 0x00000019ff097219 */ /* 0x000fe20000011606 */
[----:B------:R-:W3:Y:S01]  /*b070*/  LDC R31, c[0x0][0x610] ;  /* 0x00018400ff1f7b82 */ /* 0x000ee20000000800 */
[----:B------:R-:W-:Y:S01]  /*b080*/  IMAD.MOV.U32 R8, RZ, RZ, R23 ;  /* 0x000000ffff087224 */ /* 0x000fe200078e0017 */
[----:B------:R-:W-:Y:S06]  /*b090*/  @!P0 BRA `(.L_x_294) ;  /* 0x0000000000288947 */ /* 0x000fec0003800000 */
        /* <DEDUP_REMOVED lines=10> */
.L_x_294:
[----:B------:R-:W-:Y:S02]  /*b140*/  ISETP.NE.AND P0, PT, R2, 0x1, PT ;  /* 0x000000010200780c */ /* 0x000fe40003f05270 */
[----:B-1----:R-:W-:Y:S01]  /*b150*/  SHF.R.U64 R6, R8, R26, R9 ;  /* 0x0000001a08067219 */ /* 0x002fe20000001209 */
[----:B0-----:R-:W-:Y:S01]  /*b160*/  VIADD R9, R20, 0xffffffff ;  /* 0xffffffff14097836 */ /* 0x001fe20000000000 */
[----:B------:R-:W-:Y:S02]  /*b170*/  SHF.L.U32 R30, R30, R25, RZ ;  /* 0x000000191e1e7219 */ /* 0x000fe400000006ff */
[----:B------:R-:W-:Y:S01]  /*b180*/  LOP3.LUT R5, R21, R32, RZ, 0xc0, !PT ;  /* 0x0000002015057212 */ /* 0x000fe200078ec0ff */
[----:B------:R-:W-:-:S04]  /*b190*/  IMAD.MOV R8, RZ, RZ, -R6 ;  /* 0x000000ffff087224 */ /* 0x000fc800078e0a06 */
[----:B------:R-:W-:Y:S01]  /*b1a0*/  IMAD R6, R30, R6, R5 ;  /* 0x000000061e067224 */ /* 0x000fe200078e0205 */
[----:B------:R-:W-:Y:S01]  /*b1b0*/  LOP3.LUT R5, R14, R9, RZ, 0xc0, !PT ;  /* 0x000000090e057212 */ /* 0x000fe200078ec0ff */
[----:B------:R-:W-:Y:S02]  /*b1c0*/  @P0 IMAD R3, R7, R24, R4 ;  /* 0x0000001807030224 */ /* 0x000fe400078e0204 */
[----:B--2---:R-:W-:Y:S02]  /*b1d0*/  IMAD R4, R8, R27, R23 ;  /* 0x0000001b08047224 */ /* 0x004fe400078e0217 */
[----:B---3--:R-:W-:Y:S02]  /*b1e0*/  IMAD R3, R6, R31, R3 ;  /* 0x0000001f06037224 */ /* 0x008fe400078e0203 */
[----:B------:R-:W-:Y:S02]  /*b1f0*/  IMAD R4, R4, R20, R5 ;  /* 0x0000001404047224 */ /* 0x000fe400078e0205 */
[----:B------:R-:W-:-:S02]  /*b200*/  IMAD.MOV.U32 R8, RZ, RZ, 0x1 ;  /* 0x00000001ff087424 */ /* 0x000fc400078e00ff */
[----:B------:R-:W-:Y:S01]  /*b210*/  IMAD.MOV.U32 R6, RZ, RZ, R22 ;  /* 0x000000ffff067224 */ /* 0x000fe200078e0016 */
[----:B------:R-:W-:Y:S02]  /*b220*/  SEL R20, R4, R3, !P0 ;  /* 0x0000000304147207 */ /* 0x000fe40004000000 */
[----:B------:R-:W-:-:S07]  /*b230*/  SEL R21, R3, R4, !P0 ;  /* 0x0000000403157207 */ /* 0x000fce0004000000 */
.L_x_292:
[----:B------:R-:W-:-:S08]  /*b240*/  NOP ;  /* 0x0000000000007918 */ /* 0x000fd00000000000 */
[----:B------:R-:W0:-:S00]  /*b250*/  USETMAXREG.DEALLOC.CTAPOOL 0x28 ;  /* 0x00000028000079c8 */ /* 0x000e0000080e0500 */
[----:B0-----:R-:W-:-:S13]  /*b260*/  ISETP.NE.AND P0, PT, R0, RZ, PT ;  /* 0x000000ff0000720c */ /* 0x001fda0003f05270 */
[----:B------:R-:W-:Y:S05]  /*b270*/  @P0 EXIT ;  /* 0x000000000000094d */ /* 0x000fea0003800000 */
[----:B------:R-:W-:Y:S01]  /*b280*/  LOP3.LUT P0, RZ, R8, 0xff, RZ, 0xc0, !PT ;  /* 0x000000ff08ff7812 */ /* 0x000fe2000780c0ff */
[----:B------:R-:W-:Y:S01]  /*b290*/  IMAD.MOV.U32 R3, RZ, RZ, RZ ;  /* 0x000000ffff037224 */ /* 0x000fe200078e00ff */
[----:B------:R-:W-:-:S11]  /*b2a0*/  MOV R0, 0x1 ;  /* 0x0000000100007802 */ /* 0x000fd60000000f00 */
[----:B------:R-:W-:Y:S05]  /*b2b0*/  @!P0 BRA `(.L_x_295) ;  /* 0x0000000c00448947 */ /* 0x000fea0003800000 */
[----:B------:R-:W0:Y:S01]  /*b2c0*/  LDC R0, c[0x0][0x28c] ;  /* 0x0000a300ff007b82 */ /* 0x000e220000000800 */
[----:B------:R-:W1:Y:S01]  /*b2d0*/  S2R R12, SR_CgaCtaId ;  /* 0x00000000000c7919 */ /* 0x000e620000008800 */
[----:B------:R-:W-:Y:S01]  /*b2e0*/  ULDC UR5, c[0x0][0x600] ;  /* 0x0001800000057ab9 */ /* 0x000fe20000000800 */
[----:B------:R-:W-:Y:S01]  /*b2f0*/  ULDC UR4, c[0x0][0xc] ;  /* 0x0000030000047ab9 */ /* 0x000fe20000000800 */
[----:B------:R-:W-:Y:S01]  /*b300*/  UIADD3 UR16, UR5, -0x1, URZ ;  /* 0xffffffff05107890 */ /* 0x000fe2000fffe03f */
[----:B------:R-:W-:Y:S01]  /*b310*/  BSSY B0, `(.L_x_295) ;  /* 0x00000cb000007945 */ /* 0x000fe20003800000 */
[----:B------:R-:W-:Y:S01]  /*b320*/  ULDC UR6, c[0x0][0x658] ;  /* 0x0001960000067ab9 */ /* 0x000fe20000000800 */
[----:B------:R-:W-:Y:S01]  /*b330*/  ULDC UR5, c[0x0][0x10] ;  /* 0x0000040000057ab9 */ /* 0x000fe20000000800 */
[----:B------:R-:W-:Y:S01]  /*b340*/  UMOV UR7, 0xffffffff ;  /* 0xffffffff00077882 */ /* 0x000fe20000000000 */
[----:B------:R-:W-:Y:S01]  /*b350*/  UMOV UR8, 0x1 ;  /* 0x0000000100087882 */ /* 0x000fe20000000000 */
[----:B------:R-:W-:Y:S01]  /*b360*/  UIMAD.WIDE.U32 UR4, UR4, UR5, URZ ;  /* 0x00000005040472a5 */ /* 0x000fe2000f8e003f */
[----:B------:R-:W-:Y:S01]  /*b370*/  IMAD.MOV.U32 R9, RZ, RZ, 0x1 ;  /* 0x00000001ff097424 */ /* 0x000fe200078e00ff */
[----:B------:R-:W-:Y:S01]  /*b380*/  USHF.L.U32 UR7, UR7, UR6, URZ ;  /* 0x0000000607077299 */ /* 0x000fe2000800063f */
[----:B------:R-:W-:Y:S01]  /*b390*/  LOP3.LUT R8, R19, 0x2, RZ, 0xfc, !PT ;  /* 0x0000000213087812 */ /* 0x000fe200078efcff */
[----:B------:R-:W-:-:S02]  /*b3a0*/  USHF.L.U32 UR18, UR8, UR6, URZ ;  /* 0x0000000608127299 */ /* 0x000fc4000800063f */
[----:B------:R-:W-:Y:S01]  /*b3b0*/  ULOP3.LUT UR17, URZ, UR7, URZ, 0x33, !UPT ;  /* 0x000000073f117292 */ /* 0x000fe2000f8e333f */
[----:B------:R-:W-:Y:S01]  /*b3c0*/  ULDC UR6, c[0x0][0x14] ;  /* 0x0000050000067ab9 */ /* 0x000fe20000000800 */
[----:B------:R-:W-:Y:S01]  /*b3d0*/  ULDC.64 UR22, c[0x0][0x198] ;  /* 0x0000660000167ab9 */ /* 0x000fe20000000a00 */
[----:B------:R-:W-:Y:S02]  /*b3e0*/  UIMAD.WIDE.U32 UR20, UR4, UR6, URZ ;  /* 0x00000006041472a5 */ /* 0x000fe4000f8e003f */
[----:B------:R-:W-:Y:S01]  /*b3f0*/  UIMAD UR13, UR5, UR6, URZ ;  /* 0x00000006050d72a4 */ /* 0x000fe2000f8e023f */
[----:B0-----:R-:W-:-:S03]  /*b400*/  VIADD R0, R0, 0x1f ;  /* 0x0000001f00007836 */ /* 0x001fc60000000000 */
[----:B------:R-:W-:Y:S02]  /*b410*/  UIADD3 UR13, UR21, UR13, URZ ;  /* 0x0000000d150d7290 */ /* 0x000fe4000fffe03f */
[----:B------:R-:W-:-:S04]  /*b420*/  SHF.R.S32.HI R3, RZ, 0x1f, R0 ;  /* 0x0000001fff037819 */ /* 0x000fc80000011400 */
[----:B------:R-:W-:Y:S01]  /*b430*/  LEA.HI R10, R3, R0, RZ, 0x5 ;  /* 0x00000000030a7211 */ /* 0x000fe200078f28ff */
[C---:B-1----:R-:W-:Y:S02]  /*b440*/  IMAD.SHL.U32 R11, R12.reuse, 0x40, RZ ;  /* 0x000000400c0b7824 */ /* 0x042fe400078e00ff */
[----:B------:R-:W-:Y:S01]  /*b450*/  IMAD.SHL.U32 R12, R12, 0x800, RZ ;  /* 0x000008000c0c7824 */ /* 0x000fe200078e00ff */
[----:B------:R-:W-:Y:S01]  /*b460*/  SHF.R.S32.HI R10, RZ, 0x5, R10 ;  /* 0x00000005ff0a7819 */ /* 0x000fe2000001140a */
[----:B------:R-:W-:Y:S01]  /*b470*/  IMAD.MOV.U32 R0, RZ, RZ, 0x1 ;  /* 0x00000001ff007424 */ /* 0x000fe200078e00ff */
[----:B------:R-:W-:Y:S01]  /*b480*/  LOP3.LUT R11, R11, 0x40, RZ, 0xc0, !PT ;  /* 0x000000400b0b7812 */ /* 0x000fe200078ec0ff */
[----:B------:R-:W-:Y:S01]  /*b490*/  IMAD.MOV.U32 R3, RZ, RZ, RZ ;  /* 0x000000ffff037224 */ /* 0x000fe200078e00ff */
[----:B------:R-:W-:Y:S01]  /*b4a0*/  LOP3.LUT R12, R12, 0x800, RZ, 0xc0, !PT ;  /* 0x000008000c0c7812 */ /* 0x000fe200078ec0ff */
[----:B------:R-:W-:-:S07]  /*b4b0*/  VIADD R13, R10, 0x1 ;  /* 0x000000010a0d7836 */ /* 0x000fce0000000000 */
.L_x_306:
[----:B------:R-:W-:-:S03]  /*b4c0*/  UMOV UR4, 0xffffffff ;  /* 0xffffffff00047882 */ /* 0x000fc60000000000 */
[----:B------:R-:W-:Y:S05]  /*b4d0*/  BRA.DIV UR4, `(.L_x_296) ;  /* 0x0000001204587947 */ /* 0x000fea000b800000 */
[----:B------:R-:W-:-:S13]  /*b4e0*/  ELECT P6, URZ, PT ;  /* 0x00000000003f782f */ /* 0x000fda00038c0000 */
.L_x_322:
[----:B------:R-:W0:Y:S01]  /*b4f0*/  LDC R4, c[0x0][0x28c] ;  /* 0x0000a300ff047b82 */ /* 0x000e220000000800 */
[----:B------:R-:W-:Y:S01]  /*b500*/  BSSY B1, `(.L_x_297) ;  /* 0x0000038000017945 */ /* 0x000fe20003800000 */
[----:B0-----:R-:W-:-:S13]  /*b510*/  ISETP.LT.OR P6, PT, R4, 0x1, !P6 ;  /* 0x000000010400780c */ /* 0x001fda00077c1670 */
[----:B------:R-:W-:Y:S05]  /*b520*/  @P6 BRA `(.L_x_298) ;  /* 0x0000000000d46947 */ /* 0x000fea0003800000 */
[----:B------:R-:W-:Y:S01]  /*b530*/  IMAD R20, R20, 0x80, R11 ;  /* 0x0000008014147824 */ /* 0x000fe200078e020b */
[----:B------:R-:W-:Y:S01]  /*b540*/  MOV R5, R0 ;  /* 0x0000000000057202 */ /* 0x000fe20000000f00 */
[----:B------:R-:W-:Y:S02]  /*b550*/  IMAD.SHL.U32 R21, R21, 0x100, RZ ;  /* 0x0000010015157824 */ /* 0x000fe400078e00ff */
[----:B------:R-:W-:Y:S02]  /*b560*/  IMAD.MOV.U32 R24, RZ, RZ, RZ ;  /* 0x000000ffff187224 */ /* 0x000fe400078e00ff */
[----:B------:R-:W-:Y:S02]  /*b570*/  IMAD.MOV.U32 R4, RZ, RZ, R13 ;  /* 0x000000ffff047224 */ /* 0x000fe400078e000d */
[----:B------:R-:W-:-:S07]  /*b580*/  IMAD.MOV.U32 R7, RZ, RZ, R3 ;  /* 0x000000ffff077224 */ /* 0x000fce00078e0003 */
.L_x_301:
[----:B------:R-:W0:Y:S01]  /*b590*/  S2R R15, SR_CgaCtaId ;  /* 0x00000000000f7919 */ /* 0x000e220000008800 */
[----:B------:R-:W-:Y:S02]  /*b5a0*/  MOV R14, 0x400 ;  /* 0x00000400000e7802 */ /* 0x000fe40000000f00 */
[----:B------:R-:W-:Y:S02]  /*b5b0*/  LOP3.LUT P1, RZ, R18, 0x7f, RZ, 0xc0, !PT ;  /* 0x0000007f12ff7812 */ /* 0x000fe4000782c0ff */
[----:B0-----:R-:W-:Y:S02]  /*b5c0*/  LEA R22, R15, R14, 0x18 ;  /* 0x0000000e0f167211 */ /* 0x001fe400078ec0ff */
[----:B------:R-:W-:-:S09]  /*b5d0*/  SHF.L.U32 R14, R5, 0x1f, RZ ;  /* 0x0000001f050e7819 */ /* 0x000fd200000006ff */
[----:B------:R-:W0:Y:S01]  /*b5e0*/  @!P1 LDC R15, c[0x0][0x500] ;  /* 0x00014000ff0f9b82 */ /* 0x000e220000000800 */
[----:B------:R-:W-:-:S04]  /*b5f0*/  IMAD R23, R7, 0x8, R22 ;  /* 0x0000000807177824 */ /* 0x000fc800078e0216 */
[----:B------:R-:W1:Y:S02]  /*b600*/  SYNCS.PHASECHK.TRANS64.TRYWAIT P0, [R23+URZ+0x48], R14 ;  /* 0x0000480e170075a7 */ /* 0x000e64000800017f */
[----:B-1----:R-:W-:Y:S05]  /*b610*/  @!P0 BRA `(.L_x_299) ;  /* 0x0000001000288947 */ /* 0x002fea0003800000 */
.L_x_323:
[----:B-1----:R-:W-:Y:S01]  /*b620*/  PRMT R14, R8, 0x9910, RZ ;  /* 0x00009910080e7816 */ /* 0x002fe200000000ff */
[----:B0-----:R0:W-:Y:S03]  /*b630*/  @!P1 SYNCS.ARRIVE.TRANS64 RZ, [R23+URZ], R15 ;  /* 0x0000000f17ff99a7 */ /* 0x0011e6000800003f */
[----:B------:R-:W-:-:S13]  /*b640*/  ISETP.NE.AND P0, PT, R14, 0x2, PT ;  /* 0x000000020e00780c */ /* 0x000fda0003f05270 */
[----:B0-----:R-:W-:Y:S05]  /*b650*/  @P0 BRA `(.L_x_300) ;  /* 0x0000000000040947 */ /* 0x001fea0003800000 */
[----:B------:R-:W-:Y:S01]  /*b660*/  BPT.TRAP 0x1 ;  /* 0x000000040000795c */ /* 0x000fe20000300000 */
.L_x_300:
[----:B------:R-:W-:Y:S01]  /*b670*/  IMAD R14, R7, 0x1000, R12 ;  /* 0x00001000070e7824 */ /* 0x000fe200078e020c */
[----:B------:R-:W-:Y:S01]  /*b680*/  R2UR UR9, R23 ;  /* 0x00000000170972ca */ /* 0x000fe200000e0000 */
[--C-:B------:R-:W-:Y:S01]  /*b690*/  IMAD R15, R7, 0x4000, R22.reuse ;  /* 0x00004000070f7824 */ /* 0x100fe200078e0216 */
[----:B------:R-:W-:Y:S01]  /*b6a0*/  UIADD3 UR4, UP0, UR22, 0xf0, URZ ;  /* 0x000000f016047890 */ /* 0x000fe2000ff1e03f */
[----:B------:R-:W-:Y:S01]  /*b6b0*/  IMAD R14, R14, 0x2, R22 ;  /* 0x000000020e0e7824 */ /* 0x000fe200078e0216 */
[----:B------:R-:W-:Y:S01]  /*b6c0*/  R2UR UR11, R21 ;  /* 0x00000000150b72ca */ /* 0x000fe200000e0000 */
[----:B------:R-:W-:Y:S01]  /*b6d0*/  VIADD R4, R4, 0xffffffff ;  /* 0xffffffff04047836 */ /* 0x000fe20000000000 */
[----:B------:R-:W-:Y:S01]  /*b6e0*/  R2UR UR5, R15 ;  /* 0x000000000f0572ca */ /* 0x000fe200000e0000 */
[----:B------:R-:W-:Y:S01]  /*b6f0*/  UIADD3 UR24, UP1, UR22, 0x1f0, URZ ;  /* 0x000001f016187890 */ /* 0x000fe2000ff3e03f */
[----:B------:R-:W-:Y:S01]  /*b700*/  R2UR UR8, R14 ;  /* 0x000000000e0872ca */ /* 0x000fe200000e0000 */
[----:B------:R-:W-:Y:S01]  /*b710*/  VIADD R7, R7, 0x1 ;  /* 0x0000000107077836 */ /* 0x000fe20000000000 */
[----:B------:R-:W-:Y:S01]  /*b720*/  R2UR UR10, R24 ;  /* 0x00000000180a72ca */ /* 0x000fe200000e0000 */
[----:B------:R-:W-:Y:S01]  /*b730*/  UIADD3.X UR25, URZ, UR23, URZ, UP1, !UPT ;  /* 0x000000173f197290 */ /* 0x000fe20008ffe43f */
[----:B------:R-:W-:Y:S01]  /*b740*/  R2UR UR12, R6 ;  /* 0x00000000060c72ca */ /* 0x000fe200000e0000 */
[----:B------:R-:W-:Y:S01]  /*b750*/  UMOV UR6, 0x0 ;  /* 0x0000000000067882 */ /* 0x000fe20000000000 */
[----:B------:R-:W-:Y:S01]  /*b760*/  R2UR UR19, R20 ;  /* 0x00000000141372ca */ /* 0x000fe200000e0000 */
[----:B------:R-:W-:Y:S01]  /*b770*/  UMOV UR7, 0x10000000 ;  /* 0x1000000000077882 */ /* 0x000fe20000000000 */
[----:B------:R-:W-:Y:S01]  /*b780*/  ISETP.GT.AND P1, PT, R4, 0x1, PT ;  /* 0x000000010400780c */ /* 0x000fe20003f24270 */
[----:B------:R-:W-:Y:S01]  /*b790*/  UMOV UR26, 0x30000 ;  /* 0x00030000001a7882 */ /* 0x000fe20000000000 */
[C---:B------:R-:W-:Y:S01]  /*b7a0*/  ISETP.NE.AND P0, PT, R7.reuse, 0x9, PT ;  /* 0x000000090700780c */ /* 0x040fe20003f05270 */
[----:B------:R-:W-:Y:S01]  /*b7b0*/  UIADD3 UR14, UR5, 0x180, URZ ;  /* 0x00000180050e7890 */ /* 0x000fe2000fffe03f */
[----:B------:R-:W-:Y:S01]  /*b7c0*/  VIADD R24, R24, 0x20 ;  /* 0x0000002018187836 */ /* 0x000fe20000000000 */
[----:B------:R-:W-:Y:S01]  /*b7d0*/  UIADD3.X UR5, URZ, UR23, URZ, UP0, !UPT ;  /* 0x000000173f057290 */ /* 0x000fe200087fe43f */
[----:B------:R-:W-:Y:S01]  /*b7e0*/  SEL R14, RZ, 0x1, P0 ;  /* 0x00000001ff0e7807 */ /* 0x000fe20000000000 */
[----:B------:R-:W-:Y:S01]  /*b7f0*/  UIADD3 UR15, UR8, 0x24180, URZ ;  /* 0x00024180080f7890 */ /* 0x000fe2000fffe03f */
[----:B------:R-:W-:-:S02]  /*b800*/  SEL R7, R7, RZ, P0 ;  /* 0x000000ff07077207 */ /* 0x000fc40000000000 */
[----:B------:R-:W-:Y:S01]  /*b810*/  UMOV UR8, UR14 ;  /* 0x0000000e00087c82 */ /* 0x000fe20008000000 */
[----:B------:R-:W-:-:S03]  /*b820*/  LOP3.LUT R5, R5, R14, RZ, 0x3c, !PT ;  /* 0x0000000e05057212 */ /* 0x000fc600078e3cff */
[----:B------:R0:W-:Y:S02]  /*b830*/  UTMALDG.3D [UR8], [UR4], desc[UR6] ;  /* 0x00000608040075b4 */ /* 0x0001e40008011000 */
[----:B0-----:R-:W-:Y:S01]  /*b840*/  UMOV UR8, UR15 ;  /* 0x0000000f00087c82 */ /* 0x001fe20008000000 */
[----:B------:R-:W-:Y:S02]  /*b850*/  UMOV UR11, UR19 ;  /* 0x00000013000b7c82 */ /* 0x000fe40008000000 */
[----:B------:R0:W-:Y:S02]  /*b860*/  UTMALDG.3D.MULTICAST [UR8], [UR24], UR26, desc[UR6] ;  /* 0x00000608180073b4 */ /* 0x0001e4000801181a */
[----:B0-----:R-:W-:Y:S05]  /*b870*/  @P1 BRA `(.L_x_301) ;  /* 0xfffffffc00441947 */ /* 0x001fea000383ffff */
.L_x_298:
[----:B------:R-:W-:Y:S05]  /*b880*/  BSYNC B1 ;  /* 0x0000000000017941 */ /* 0x000fea0003800000 */
.L_x_297:
[----:B------:R-:W-:Y:S01]  /*b890*/  LOP3.LUT P1, RZ, R9, 0xff, RZ, 0xc0, !PT ;  /* 0x000000ff09ff7812 */ /* 0x000fe2000782c0ff */
[C---:B------:R-:W-:Y:S01]  /*b8a0*/  IMAD.IADD R6, R10.reuse, 0x1, R3 ;  /* 0x000000010a067824 */ /* 0x040fe200078e0203 */
[----:B------:R-:W-:Y:S01]  /*b8b0*/  ULDC.64 UR4, c[0x0][0x650] ;  /* 0x0001940000047ab9 */ /* 0x000fe20000000a00 */
[----:B------:R-:W-:Y:S01]  /*b8c0*/  ISETP.GE.U32.AND P2, PT, R10, 0x9, PT ;  /* 0x000000090a00780c */ /* 0x000fe20003f46070 */
[----:B------:R-:W-:Y:S01]  /*b8d0*/  BSSY B1, `(.L_x_302) ;  /* 0x000006c000017945 */ /* 0x000fe20003800000 */
[----:B------:R-:W-:Y:S01]  /*b8e0*/  IMAD.MOV.U32 R21, RZ, RZ, -0x1 ;  /* 0xffffffffff157424 */ /* 0x000fe200078e00ff */
[----:B------:R-:W-:Y:S01]  /*b8f0*/  ISETP.GT.U32.AND P0, PT, R6, 0x8, PT ;  /* 0x000000080600780c */ /* 0x000fe20003f04070 */
[----:B------:R-:W-:Y:S01]  /*b900*/  IMAD.MOV.U32 R20, RZ, RZ, -0x1 ;  /* 0xffffffffff147424 */ /* 0x000fe200078e00ff */
[----:B------:R-:W-:Y:S02]  /*b910*/  PRMT R9, RZ, 0x7610, R9 ;  /* 0x00007610ff097816 */ /* 0x000fe40000000009 */
[----:B------:R-:W-:-:S03]  /*b920*/  ISETP.LT.U32.AND P0, PT, R10, 0x9, P0 ;  /* 0x000000090a00780c */ /* 0x000fc60000701070 */
[----:B------:R-:W0:Y:S01]  /*b930*/  @P1 S2R R5, SR_CgaCtaId ;  /* 0x0000000000051919 */ /* 0x000e220000008800 */
[----:B------:R-:W-:-:S04]  /*b940*/  @P1 MOV R4, 0x400 ;  /* 0x0000040000041802 */ /* 0x000fc80000000f00 */
[----:B0-----:R-:W-:Y:S01]  /*b950*/  @P1 LEA R3, R5, R4, 0x18 ;  /* 0x0000000405031211 */ /* 0x001fe200078ec0ff */
[----:B------:R-:W-:-:S03]  /*b960*/  IMAD.WIDE.U32 R4, R6, 0x38e38e39, RZ ;  /* 0x38e38e3906047825 */ /* 0x000fc600078e00ff */
[----:B------:R0:W-:Y:S01]  /*b970*/  @P1 SYNCS.ARRIVE.TRANS64.A1T0 RZ, [R3+URZ+0xa8], RZ ;  /* 0x0000a8ff03ff19a7 */ /* 0x0001e2000810003f */
[----:B------:R-:W-:Y:S02]  /*b980*/  IADD3 R16, P1, R16, UR20, RZ ;  /* 0x0000001410107c10 */ /* 0x000fe4000ff3e0ff */
[----:B------:R-:W-:Y:S02]  /*b990*/  SHF.R.U32.HI R5, RZ, 0x1, R5 ;  /* 0x00000001ff057819 */ /* 0x000fe40000011605 */
[----:B------:R-:W-:Y:S02]  /*b9a0*/  IADD3.X R17, R17, UR13, RZ, P1, !PT ;  /* 0x0000000d11117c10 */ /* 0x000fe40008ffe4ff */
[----:B------:R-:W-:Y:S02]  /*b9b0*/  PRMT R4, RZ, 0x7610, R4 ;  /* 0x00007610ff047816 */ /* 0x000fe40000000004 */
[----:B0-----:R-:W-:Y:S02]  /*b9c0*/  SEL R3, RZ, 0x1, !P0 ;  /* 0x00000001ff037807 */ /* 0x001fe40004000000 */
[----:B------:R-:W-:-:S02]  /*b9d0*/  ISETP.GE.U32.AND P0, PT, R16, UR4, PT ;  /* 0x0000000410007c0c */ /* 0x000fc4000bf06070 */
[----:B------:R-:W-:Y:S01]  /*b9e0*/  LOP3.LUT R0, R0, R3, RZ, 0x3c, !PT ;  /* 0x0000000300007212 */ /* 0x000fe200078e3cff */
[----:B------:R-:W-:Y:S01]  /*b9f0*/  IMAD R3, R5, -0x9, R6 ;  /* 0xfffffff705037824 */ /* 0x000fe200078e0206 */
[----:B------:R-:W-:Y:S01]  /*ba00*/  ISETP.GE.U32.AND.EX P0, PT, R17, UR5, PT, P0 ;  /* 0x0000000511007c0c */ /* 0x000fe2000bf06100 */
[----:B------:R-:W-:Y:S01]  /*ba10*/  IMAD.MOV.U32 R6, RZ, RZ, -0x1 ;  /* 0xffffffffff067424 */ /* 0x000fe200078e00ff */
[----:B------:R-:W-:-:S11]  /*ba20*/  @P2 LOP3.LUT R0, R0, 0x1, R5, 0x78, !PT ;  /* 0x0000000100002812 */ /* 0x000fd600078e7805 */
[----:B------:R-:W-:Y:S05]  /*ba30*/  @P0 BRA `(.L_x_303) ;  /* 0x0000000400540947 */ /* 0x000fea0003800000 */
[----:B------:R-:W0:Y:S01]  /*ba40*/  S2R R15, SR_CTAID.X ;  /* 0x00000000000f7919 */ /* 0x000e220000002500 */
[----:B------:R-:W-:Y:S01]  /*ba50*/  ULDC.64 UR4, c[0x0][0x628] ;  /* 0x00018a0000047ab9 */ /* 0x000fe20000000a00 */
[----:B------:R-:W-:Y:S01]  /*ba60*/  ULDC UR7, c[0x0][0x630] ;  /* 0x00018c0000077ab9 */ /* 0x000fe20000000800 */
[----:B------:R-:W-:Y:S01]  /*ba70*/  ISETP.NE.U32.AND P0, PT, RZ, UR4, PT ;  /* 0x00000004ff007c0c */ /* 0x000fe2000bf05070 */
[----:B------:R-:W1:Y:S01]  /*ba80*/  S2R R20, SR_CTAID.Y ;  /* 0x0000000000147919 */ /* 0x000e620000002600 */
[----:B------:R-:W-:Y:S01]  /*ba90*/  ULDC UR8, c[0x0][0x150] ;  /* 0x0000540000087ab9 */ /* 0x000fe20000000800 */
[----:B------:R-:W-:Y:S01]  /*baa0*/  MOV R4, R16 ;  /* 0x0000001000047202 */ /* 0x000fe20000000f00 */
[----:B------:R-:W-:Y:S01]  /*bab0*/  IMAD.MOV.U32 R5, RZ, RZ, R17 ;  /* 0x000000ffff057224 */ /* 0x000fe200078e0011 */
[----:B------:R-:W-:Y:S02]  /*bac0*/  ISETP.NE.AND.EX P0, PT, RZ, UR5, PT, P0 ;  /* 0x00000005ff007c0c */ /* 0x000fe4000bf05300 */
[----:B0-----:R-:W-:-:S11]  /*bad0*/  I2FP.F32.U32 R22, R15 ;  /* 0x0000000f00167245 */ /* 0x001fd60000201000 */
[----:B------:R-:W-:Y:S05]  /*bae0*/  @!P0 BRA `(.L_x_304) ;  /* 0x0000000000288947 */ /* 0x000fea0003800000 */
[----:B------:R-:W-:Y:S02]  /*baf0*/  ULDC UR6, c[0x0][0x634] ;  /* 0x00018d0000067ab9 */ /* 0x000fe40000000800 */
[----:B------:R-:W-:-:S05]  /*bb00*/  IADD3 R5, P0, R16, UR6, RZ ;  /* 0x0000000610057c10 */ /* 0x000fca000ff1e0ff */
[----:B------:R-:W-:-:S04]  /*bb10*/  IMAD.X R21, RZ, RZ, R17, P0 ;  /* 0x000000ffff157224 */ /* 0x000fc800000e0611 */
[----:B------:R-:W-:-:S04]  /*bb20*/  IMAD.WIDE.U32 R6, R21, UR4, RZ ;  /* 0x0000000415067c25 */ /* 0x000fc8000f8e00ff */
[----:B------:R-:W-:-:S04]  /*bb30*/  IMAD.WIDE.U32 R6, P0, R5, UR5, R6 ;  /* 0x0000000505067c25 */ /* 0x000fc8000f800006 */
[----:B------:R-:W-:-:S04]  /*bb40*/  IMAD.WIDE.U32 R4, R5, UR4, RZ ;  /* 0x0000000405047c25 */ /* 0x000fc8000f8e00ff */
[----:B------:R-:W-:Y:S01]  /*bb50*/  IMAD.MOV.U32 R4, RZ, RZ, R7 ;  /* 0x000000ffff047224 */ /* 0x000fe200078e0007 */
[----:B------:R-:W-:Y:S01]  /*bb60*/  IADD3 RZ, P1, R5, R6, RZ ;  /* 0x0000000605ff7210 */ /* 0x000fe20007f3e0ff */
[----:B------:R-:W-:-:S04]  /*bb70*/  IMAD.X R5, RZ, RZ, RZ, P0 ;  /* 0x000000ffff057224 */ /* 0x000fc800000e06ff */
[----:B------:R-:W-:-:S08]  /*bb80*/  IMAD.WIDE.U32.X R4, R21, UR5, R4, P1 ;  /* 0x0000000515047c25 */ /* 0x000fd000088e0404 */
.L_x_304:
[--C-:B------:R-:W-:Y:S01]  /*bb90*/  SHF.R.U64 R14, R4, UR7, R5.reuse ;  /* 0x00000007040e7c19 */ /* 0x100fe20008001205 */
[----:B------:R-:W-:Y:S01]  /*bba0*/  FMUL R22, R22, UR8 ;  /* 0x0000000816167c20 */ /* 0x000fe20008400000 */
[----:B------:R-:W-:Y:S01]  /*bbb0*/  SHF.R.U32.HI R4, RZ, UR7, R5 ;  /* 0x00000007ff047c19 */ /* 0x000fe20008011605 */
[----:B------:R-:W0:Y:S01]  /*bbc0*/  LDC R6, c[0x0][0x144] ;  /* 0x00005100ff067b82 */ /* 0x000e220000000800 */
[----:B------:R-:W-:Y:S01]  /*bbd0*/  IADD3 R5, P0, RZ, -R14, RZ ;  /* 0x8000000eff057210 */ /* 0x000fe20007f1e0ff */
[----:B------:R-:W-:Y:S01]  /*bbe0*/  ULDC UR6, c[0x0][0x154] ;  /* 0x0000550000067ab9 */ /* 0x000fe20000000800 */
[----:B-1----:R-:W-:Y:S01]  /*bbf0*/  I2FP.F32.U32 R7, R20 ;  /* 0x0000001400077245 */ /* 0x002fe20000201000 */
[----:B------:R-:W1:Y:S01]  /*bc00*/  F2I.U32.TRUNC.NTZ R22, R22 ;  /* 0x0000001600167305 */ /* 0x000e62000020f000 */
[----:B------:R-:W-:Y:S01]  /*bc10*/  ULDC.64 UR4, c[0x0][0x620] ;  /* 0x0001880000047ab9 */ /* 0x000fe20000000a00 */
[----:B------:R-:W-:Y:S01]  /*bc20*/  IMAD.X R4, RZ, RZ, ~R4, P0 ;  /* 0x000000ffff047224 */ /* 0x000fe200000e0e04 */
[----:B------:R-:W-:Y:S01]  /*bc30*/  ISETP.NE.AND P2, PT, R2, 0x1, PT ;  /* 0x000000010200780c */ /* 0x000fe20003f45270 */
[----:B------:R-:W-:Y:S01]  /*bc40*/  FMUL R23, R7, UR6 ;  /* 0x0000000607177c20 */ /* 0x000fe20008400000 */
[----:B------:R-:W2:Y:S01]  /*bc50*/  LDC R25, c[0x0][0x148] ;  /* 0x00005200ff197b82 */ /* 0x000ea20000000800 */
[----:B------:R-:W-:Y:S01]  /*bc60*/  IMAD R4, R4, UR4, RZ ;  /* 0x0000000404047c24 */ /* 0x000fe2000f8e02ff */
[----:B------:R-:W-:-:S02]  /*bc70*/  ULDC.64 UR6, c[0x0][0x640] ;  /* 0x0001900000067ab9 */ /* 0x000fc40000000a00 */
[----:B------:R-:W-:Y:S01]  /*bc80*/  ISETP.NE.U32.AND P0, PT, RZ, UR6, PT ;  /* 0x00000006ff007c0c */ /* 0x000fe2000bf05070 */
[----:B------:R-:W3:Y:S01]  /*bc90*/  F2I.U32.TRUNC.NTZ R23, R23 ;  /* 0x0000001700177305 */ /* 0x000ee2000020f000 */
[C---:B------:R-:W-:Y:S02]  /*bca0*/  IMAD R7, R5.reuse, UR5, R4 ;  /* 0x0000000505077c24 */ /* 0x040fe4000f8e0204 */
[----:B------:R-:W-:Y:S01]  /*bcb0*/  IMAD.WIDE.U32 R4, R5, UR4, R16 ;  /* 0x0000000405047c25 */ /* 0x000fe2000f8e0010 */
[----:B------:R-:W-:Y:S01]  /*bcc0*/  ULDC UR4, c[0x0][0x618] ;  /* 0x0001860000047ab9 */ /* 0x000fe20000000800 */
[----:B------:R-:W-:Y:S02]  /*bcd0*/  ISETP.NE.AND.EX P0, PT, RZ, UR7, PT, P0 ;  /* 0x00000007ff007c0c */ /* 0x000fe4000bf05300 */
[----:B------:R-:W-:Y:S02]  /*bce0*/  IMAD.IADD R5, R5, 0x1, R7 ;  /* 0x0000000105057824 */ /* 0x000fe400078e0207 */
[----:B-1----:R-:W-:-:S03]  /*bcf0*/  IMAD.MOV R22, RZ, RZ, -R22 ;  /* 0x000000ffff167224 */ /* 0x002fc600078e0a16 */
[----:B------:R-:W-:Y:S01]  /*bd00*/  SHF.R.U64 R21, R4, UR4, R5 ;  /* 0x0000000404157c19 */ /* 0x000fe20008001205 */
[----:B0-----:R-:W-:Y:S01]  /*bd10*/  IMAD R15, R6, R22, R15 ;  /* 0x00000016060f7224 */ /* 0x001fe200078e020f */
[----:B------:R-:W-:Y:S01]  /*bd20*/  SHF.R.U32.HI R4, RZ, UR4, R5 ;  /* 0x00000004ff047c19 */ /* 0x000fe20008011605 */
[----:B------:R-:W-:Y:S01]  /*bd30*/  ULDC UR4, c[0x0][0x608] ;  /* 0x0001820000047ab9 */ /* 0x000fe20000000800 */
[----:B---3--:R-:W-:Y:S02]  /*bd40*/  IMAD.MOV R6, RZ, RZ, -R23 ;  /* 0x000000ffff067224 */ /* 0x008fe400078e0a17 */
[--C-:B------:R-:W-:Y:S02]  /*bd50*/  SHF.R.U64 R22, R21, UR4, R4.reuse ;  /* 0x0000000415167c19 */ /* 0x100fe40008001204 */
[----:B------:R-:W-:Y:S01]  /*bd60*/  SHF.R.U32.HI R5, RZ, UR4, R4 ;  /* 0x00000004ff057c19 */ /* 0x000fe20008011604 */
[----:B------:R-:W-:Y:S01]  /*bd70*/  ULDC UR4, c[0x0][0x658] ;  /* 0x0001960000047ab9 */ /* 0x000fe20000000800 */
[----:B--2---:R-:W-:-:S02]  /*bd80*/  @P2 IMAD R15, R25, R6, R20 ;  /* 0x00000006190f2224 */ /* 0x004fc400078e0214 */
[--C-:B------:R-:W-:Y:S02]  /*bd90*/  SHF.R.U64 R20, R22, UR4, R5.reuse ;  /* 0x0000000416147c19 */ /* 0x100fe40008001205 */
[----:B------:R-:W-:-:S03]  /*bda0*/  SHF.R.U32.HI R23, RZ, UR4, R5 ;  /* 0x00000004ff177c19 */ /* 0x000fc60008011605 */
[----:B------:R-:W-:Y:S02]  /*bdb0*/  IMAD.MOV.U32 R6, RZ, RZ, R20 ;  /* 0x000000ffff067224 */ /* 0x000fe400078e0014 */
[----:B------:R-:W-:Y:S01]  /*bdc0*/  IMAD.MOV.U32 R5, RZ, RZ, R23 ;  /* 0x000000ffff057224 */ /* 0x000fe200078e0017 */
[----:B------:R-:W-:Y:S06]  /*bdd0*/  @!P0 BRA `(.L_x_305) ;  /* 0x00000000002c8947 */ /* 0x000fec0003800000 */
[----:B------:R-:W-:Y:S02]  /*bde0*/  ULDC UR4, c[0x0][0x64c] ;  /* 0x0001930000047ab9 */ /* 0x000fe40000000800 */
[----:B------:R-:W-:-:S05]  /*bdf0*/  IADD3 R5, P0, R20, UR4, RZ ;  /* 0x0000000414057c10 */ /* 0x000fca000ff1e0ff */
[----:B------:R-:W-:-:S04]  /*be00*/  IMAD.X R23, RZ, RZ, R23, P0 ;  /* 0x000000ffff177224 */ /* 0x000fc800000e0617 */
[----:B------:R-:W-:-:S04]  /*be10*/  IMAD.WIDE.U32 R6, R23, UR6, RZ ;  /* 0x0000000617067c25 */ /* 0x000fc8000f8e00ff */
[----:B------:R-:W-:-:S04]  /*be20*/  IMAD.WIDE.U32 R6, P0, R5, UR7, R6 ;  /* 0x0000000705067c25 */ /* 0x000fc8000f800006 */
[----:B------:R-:W-:Y:S01]  /*be30*/  IMAD.WIDE.U32 R4, R5, UR6, RZ ;  /* 0x0000000605047c25 */ /* 0x000fe2000f8e00ff */
[----:B------:R-:W-:-:S04]  /*be40*/  MOV R4, R7 ;  /* 0x0000000700047202 */ /* 0x000fc80000000f00 */
[----:B------:R-:W-:Y:S01]  /*be50*/  IADD3 RZ, P1, R5, R6, RZ ;  /* 0x0000000605ff7210 */ /* 0x000fe20007f3e0ff */
[----:B------:R-:W-:-:S04]  /*be60*/  IMAD.X R5, RZ, RZ, RZ, P0 ;  /* 0x000000ffff057224 */ /* 0x000fc800000e06ff */
[----:B------:R-:W-:-:S04]  /*be70*/  IMAD.WIDE.U32.X R4, R23, UR7, R4, P1 ;  /* 0x0000000717047c25 */ /* 0x000fc800088e0404 */
[----:B------:R-:W-:-:S07]  /*be80*/  IMAD.MOV.U32 R6, RZ, RZ, R4 ;  /* 0x000000ffff067224 */ /* 0x000fce00078e0004 */
.L_x_305:
[----:B------:R-:W-:Y:S01]  /*be90*/  ULDC UR4, c[0x0][0x648] ;  /* 0x0001920000047ab9 */ /* 0x000fe20000000800 */
[----:B------:R-:W-:Y:S01]  /*bea0*/  LOP3.LUT R4, R22, UR17, RZ, 0xc0, !PT ;  /* 0x0000001116047c12 */ /* 0x000fe2000f8ec0ff */
[----:B------:R-:W-:Y:S01]  /*beb0*/  ULDC UR5, c[0x0][0x610] ;  /* 0x0001840000057ab9 */ /* 0x000fe20000000800 */
[----:B------:R-:W-:Y:S01]  /*bec0*/  SHF.R.U64 R5, R6, UR4, R5 ;  /* 0x0000000406057c19 */ /* 0x000fe20008001205 */
[----:B------:R-:W-:Y:S01]  /*bed0*/  ULDC UR4, c[0x0][0x638] ;  /* 0x00018e0000047ab9 */ /* 0x000fe20000000800 */
[----:B------:R-:W-:-:S03]  /*bee0*/  LOP3.LUT R21, R21, UR16, RZ, 0xc0, !PT ;  /* 0x0000001015157c12 */ /* 0x000fc6000f8ec0ff */
[----:B------:R-:W-:Y:S02]  /*bef0*/  IMAD.MOV R7, RZ, RZ, -R5 ;  /* 0x000000ffff077224 */ /* 0x000fe400078e0a05 */
[----:B------:R-:W-:Y:S02]  /*bf00*/  IMAD R4, R5, UR18, R4 ;  /* 0x0000001205047c24 */ /* 0x000fe4000f8e0204 */
[----:B------:R-:W-:Y:S01]  /*bf10*/  IMAD R20, R7, UR4, R20 ;  /* 0x0000000407147c24 */ /* 0x000fe2000f8e0214 */
[----:B------:R-:W-:Y:S01]  /*bf20*/  ULDC UR4, c[0x0][0x600] ;  /* 0x0001800000047ab9 */ /* 0x000fe20000000800 */
[----:B------:R-:W-:Y:S02]  /*bf30*/  IMAD R15, R4, UR5, R15 ;  /* 0x00000005040f7c24 */ /* 0x000fe4000f8e020f */
[----:B------:R-:W-:Y:S02]  /*bf40*/  IMAD R6, R20, UR4, R21 ;  /* 0x0000000414067c24 */ /* 0x000fe4000f8e0215 */
[----:B------:R-:W-:-:S03]  /*bf50*/  IMAD.MOV.U32 R4, RZ, RZ, 0x1 ;  /* 0x00000001ff047424 */ /* 0x000fc600078e00ff */
[----:B------:R-:W-:Y:S02]  /*bf60*/  SEL R20, R6, R15, !P2 ;  /* 0x0000000f06147207 */ /* 0x000fe40005000000 */
[----:B------:R-:W-:Y:S01]  /*bf70*/  SEL R21, R15, R6, !P2 ;  /* 0x000000060f157207 */ /* 0x000fe20005000000 */
[----:B------:R-:W-:-:S07]  /*bf80*/  IMAD.MOV.U32 R6, RZ, RZ, R14 ;  /* 0x000000ffff067224 */ /* 0x000fce00078e000e */
.L_x_303:
[----:B------:R-:W-:Y:S05]  /*bf90*/  BSYNC B1 ;  /* 0x0000000000017941 */ /* 0x000fea0003800000 */
.L_x_302:
[----:B------:R-:W-:-:S13]  /*bfa0*/  LOP3.LUT P0, RZ, R4, 0xff, RZ, 0xc0, !PT ;  /* 0x000000ff04ff7812 */ /* 0x000fda000780c0ff */
[----:B------:R-:W-:Y:S05]  /*bfb0*/  @P0 BRA `(.L_x_306) ;  /* 0xfffffff400400947 */ /* 0x000fea000383ffff */
[----:B------:R-:W-:Y:S05]  /*bfc0*/  BSYNC B0 ;  /* 0x0000000000007941 */ /* 0x000fea0003800000 */
.L_x_295:
[----:B------:R-:W-:-:S03]  /*bfd0*/  UMOV UR4, 0xffffffff ;  /* 0xffffffff00047882 */ /* 0x000fc60000000000 */
[----:B------:R-:W-:Y:S05]  /*bfe0*/  BRA.DIV UR4, `(.L_x_307) ;  /* 0x0000000604c87947 */ /* 0x000fea000b800000 */
[----:B------:R-:W-:-:S13]  /*bff0*/  ELECT P6, URZ, PT ;  /* 0x00000000003f782f */ /* 0x000fda00038c0000 */
.L_x_326:
[----:B------:R-:W-:Y:S04]  /*c000*/  BSSY B0, `(.L_x_308) ;  /* 0x0000058000007945 */ /* 0x000fe80003800000 */
[----:B------:R-:W-:Y:S05]  /*c010*/  @!P6 BRA `(.L_x_309) ;  /* 0x000000040058e947 */ /* 0x000fea0003800000 */
[----:B------:R-:W-:-:S04]  /*c020*/  LOP3.LUT R19, R19, 0x2, RZ, 0xfc, !PT ;  /* 0x0000000213137812 */ /* 0x000fc800078efcff */
[----:B------:R-:W-:-:S13]  /*c030*/  ISETP.NE.AND P0, PT, R19, 0x3, PT ;  /* 0x000000031300780c */ /* 0x000fda0003f05270 */
[----:B------:R-:W-:Y:S05]  /*c040*/  @!P0 BRA `(.L_x_310) ;  /* 0x0000000000048947 */ /* 0x000fea0003800000 */
[----:B------:R-:W-:Y:S01]  /*c050*/  BPT.TRAP 0x1 ;  /* 0x000000040000795c */ /* 0x000fe20000300000 */
.L_x_310:
[----:B------:R-:W0:Y:S01]  /*c060*/  S2R R5, SR_CgaCtaId ;  /* 0x0000000000057919 */ /* 0x000e220000008800 */
[----:B------:R-:W-:Y:S02]  /*c070*/  MOV R2, 0x400 ;  /* 0x0000040000027802 */ /* 0x000fe40000000f00 */
[----:B------:R-:W-:Y:S02]  /*c080*/  SHF.L.U32 R4, R0, 0x1f, RZ ;  /* 0x0000001f00047819 */ /* 0x000fe400000006ff */
[----:B0-----:R-:W-:-:S05]  /*c090*/  LEA R2, R5, R2, 0x18 ;  /* 0x0000000205027211 */ /* 0x001fca00078ec0ff */
[----:B------:R-:W-:-:S04]  /*c0a0*/  VIADD R2, R2, 0x48 ;  /* 0x0000004802027836 */ /* 0x000fc80000000000 */
[C---:B------:R-:W-:Y:S02]  /*c0b0*/  IMAD R7, R3.reuse, 0x8, R2 ;  /* 0x0000000803077824 */ /* 0x040fe400078e0202 */
[----:B------:R-:W-:Y:S02]  /*c0c0*/  VIADD R3, R3, 0x1 ;  /* 0x0000000103037836 */ /* 0x000fe40000000000 */
[----:B------:R-:W0:Y:S03]  /*c0d0*/  SYNCS.PHASECHK.TRANS64.TRYWAIT P0, [R7+URZ], R4 ;  /* 0x00000004070075a7 */ /* 0x000e26000800017f */
[----:B------:R-:W-:-:S04]  /*c0e0*/  ISETP.NE.AND P1, PT, R3, 0x9, PT ;  /* 0x000000090300780c */ /* 0x000fc80003f25270 */
[----:B------:R-:W-:Y:S02]  /*c0f0*/  SEL R5, RZ, 0x1, P1 ;  /* 0x00000001ff057807 */ /* 0x000fe40000800000 */
[----:B------:R-:W-:Y:S02]  /*c100*/  SEL R3, R3, RZ, P1 ;  /* 0x000000ff03037207 */ /* 0x000fe40000800000 */
[----:B------:R-:W-:-:S03]  /*c110*/  LOP3.LUT R6, R0, R5, RZ, 0x3c, !PT ;  /* 0x0000000500067212 */ /* 0x000fc600078e3cff */
[----:B------:R-:W-:Y:S01]  /*c120*/  IMAD R8, R3, 0x8, R2 ;  /* 0x0000000803087824 */ /* 0x000fe200078e0202 */
[----:B------:R-:W-:Y:S01]  /*c130*/  SHF.L.U32 R5, R6, 0x1f, RZ ;  /* 0x0000001f06057819 */ /* 0x000fe200000006ff */
[----:B0-----:R-:W-:Y:S06]  /*c140*/  @!P0 BRA `(.L_x_311) ;  /* 0x0000000400908947 */ /* 0x001fec0003800000 */
.L_x_327:
[----:B------:R-:W1:Y:S01]  /*c150*/  SYNCS.PHASECHK.TRANS64.TRYWAIT P0, [R8+URZ], R5 ;  /* 0x00000005080075a7 */ /* 0x000e62000800017f */
[----:B------:R-:W-:-:S05]  /*c160*/  VIADD R0, R3, 0x1 ;  /* 0x0000000103007836 */ /* 0x000fca0000000000 */
[----:B------:R-:W-:-:S04]  /*c170*/  ISETP.NE.AND P1, PT, R0, 0x9, PT ;  /* 0x000000090000780c */ /* 0x000fc80003f25270 */
[----:B------:R-:W-:Y:S02]  /*c180*/  SEL R3, RZ, 0x1, P1 ;  /* 0x00000001ff037807 */ /* 0x000fe40000800000 */
[----:B0-----:R-:W-:Y:S02]  /*c190*/  SEL R7, R0, RZ, P1 ;  /* 0x000000ff00077207 */ /* 0x001fe40000800000 */
[----:B------:R-:W-:-:S03]  /*c1a0*/  LOP3.LUT R6, R6, R3, RZ, 0x3c, !PT ;  /* 0x0000000306067212 */ /* 0x000fc600078e3cff */
[----:B------:R-:W-:Y:S01]  /*c1b0*/  IMAD R9, R7, 0x8, R2 ;  /* 0x0000000807097824 */ /* 0x000fe200078e0202 */
[----:B------:R-:W-:Y:S01]  /*c1c0*/  SHF.L.U32 R4, R6, 0x1f, RZ ;  /* 0x0000001f06047819 */ /* 0x000fe200000006ff */
[----:B-1----:R-:W-:Y:S06]  /*c1d0*/  @!P0 BRA `(.L_x_312) ;  /* 0x0000000400808947 */ /* 0x002fec0003800000 */
.L_x_328:
[----:B------:R-:W1:Y:S01]  /*c1e0*/  SYNCS.PHASECHK.TRANS64.TRYWAIT P0, [R9+URZ], R4 ;  /* 0x00000004090075a7 */ /* 0x000e62000800017f */
[----:B------:R-:W-:-:S05]  /*c1f0*/  VIADD R0, R7, 0x1 ;  /* 0x0000000107007836 */ /* 0x000fca0000000000 */
[----:B------:R-:W-:-:S04]  /*c200*/  ISETP.NE.AND P1, PT, R0, 0x9, PT ;  /* 0x000000090000780c */ /* 0x000fc80003f25270 */
[----:B------:R-:W-:Y:S02]  /*c210*/  SEL R3, RZ, 0x1, P1 ;  /* 0x00000001ff037807 */ /* 0x000fe40000800000 */
[----:B------:R-:W-:Y:S02]  /*c220*/  SEL R7, R0, RZ, P1 ;  /* 0x000000ff00077207 */ /* 0x000fe40000800000 */
[----:B------:R-:W-:-:S03]  /*c230*/  LOP3.LUT R6, R6, R3, RZ, 0x3c, !PT ;  /* 0x0000000306067212 */ /* 0x000fc600078e3cff */
[----:B0-----:R-:W-:Y:S01]  /*c240*/  IMAD R8, R7, 0x8, R2 ;  /* 0x0000000807087824 */ /* 0x001fe200078e0202 */
[----:B------:R-:W-:Y:S01]  /*c250*/  SHF.L.U32 R5, R6, 0x1f, RZ ;  /* 0x0000001f06057819 */ /* 0x000fe200000006ff */
[----:B-1----:R-:W-:Y:S06]  /*c260*/  @!P0 BRA `(.L_x_313) ;  /* 0x0000000400708947 */ /* 0x002fec0003800000 */
.L_x_329:
[----:B------:R-:W1:Y:S01]  /*c270*/  SYNCS.PHASECHK.TRANS64.TRYWAIT P0, [R8+URZ], R5 ;  /* 0x00000005080075a7 */ /* 0x000e62000800017f */
[----:B------:R-:W-:-:S04]  /*c280*/  IADD3 R0, R7, 0x1, RZ ;  /* 0x0000000107007810 */ /* 0x000fc80007ffe0ff */
[----:B------:R-:W-:-:S04]  /*c290*/  ISETP.NE.AND P1, PT, R0, 0x9, PT ;  /* 0x000000090000780c */ /* 0x000fc80003f25270 */
[----:B------:R-:W-:Y:S02]  /*c2a0*/  SEL R3, RZ, 0x1, P1 ;  /* 0x00000001ff037807 */ /* 0x000fe40000800000 */
[----:B------:R-:W-:Y:S02]  /*c2b0*/  SEL R7, R0, RZ, P1 ;  /* 0x000000ff00077207 */ /* 0x000fe40000800000 */
[----:B------:R-:W-:-:S03]  /*c2c0*/  LOP3.LUT R6, R6, R3, RZ, 0x3c, !PT ;  /* 0x0000000306067212 */ /* 0x000fc600078e3cff */
[----:B0-----:R-:W-:Y:S01]  /*c2d0*/  IMAD R9, R7, 0x8, R2 ;  /* 0x0000000807097824 */ /* 0x001fe200078e0202 */
[----:B------:R-:W-:Y:S01]  /*c2e0*/  SHF.L.U32 R4, R6, 0x1f, RZ ;  /* 0x0000001f06047819 */ /* 0x000fe200000006ff */
[----:B-1----:R-:W-:Y:S06]  /*c2f0*/  @!P0 BRA `(.L_x_314) ;  /* 0x0000000400608947 */ /* 0x002fec0003800000 */
.L_x_330:
        /* <DEDUP_REMOVED lines=9> */
.L_x_331:
        /* <DEDUP_REMOVED lines=9> */
.L_x_332:
[----:B------:R-:W1:Y:S01]  /*c420*/  SYNCS.PHASECHK.TRANS64.TRYWAIT P0, [R9+URZ], R4 ;  /* 0x00000004090075a7 */ /* 0x000e62000800017f */
[----:B------:R-:W-:-:S05]  /*c430*/  VIADD R0, R7, 0x1 ;  /* 0x0000000107007836 */ /* 0x000fca0000000000 */
[----:B------:R-:W-:-:S04]  /*c440*/  ISETP.NE.AND P1, PT, R0, 0x9, PT ;  /* 0x000000090000780c */ /* 0x000fc80003f25270 */
[----:B------:R-:W-:Y:S02]  /*c450*/  SEL R3, RZ, 0x1, P1 ;  /* 0x00000001ff037807 */ /* 0x000fe40000800000 */
[----:B------:R-:W-:Y:S02]  /*c460*/  SEL R7, R0, RZ, P1 ;  /* 0x000000ff00077207 */ /* 0x000fe40000800000 */
[----:B------:R-:W-:-:S03]  /*c470*/  LOP3.LUT R11, R6, R3, RZ, 0x3c, !PT ;  /* 0x00000003060b7212 */ /* 0x000fc600078e3cff */
[----:B------:R-:W-:Y:S01]  /*c480*/  IMAD R6, R7, 0x8, R2 ;  /* 0x0000000807067824 */ /* 0x000fe200078e0202 */
[----:B0-----:R-:W-:Y:S01]  /*c490*/  SHF.L.U32 R5, R11, 0x1f, RZ ;  /* 0x0000001f0b057819 */ /* 0x001fe200000006ff */
[----:B-1----:R-:W-:Y:S06]  /*c4a0*/  @!P0 BRA `(.L_x_317) ;  /* 0x0000000400308947 */ /* 0x002fec0003800000 */
.L_x_333:
[----:B------:R-:W1:Y:S01]  /*c4b0*/  SYNCS.PHASECHK.TRANS64.TRYWAIT P0, [R6+URZ], R5 ;  /* 0x00000005060075a7 */ /* 0x000e62000800017f */
[----:B------:R-:W-:-:S05]  /*c4c0*/  VIADD R0, R7, 0x1 ;  /* 0x0000000107007836 */ /* 0x000fca0000000000 */
[----:B------:R-:W-:-:S04]  /*c4d0*/  ISETP.NE.AND P1, PT, R0, 0x9, PT ;  /* 0x000000090000780c */ /* 0x000fc80003f25270 */
[----:B0-----:R-:W-:Y:S02]  /*c4e0*/  SEL R4, RZ, 0x1, P1 ;  /* 0x00000001ff047807 */ /* 0x001fe40000800000 */
[----:B------:R-:W-:Y:S02]  /*c4f0*/  SEL R3, R0, RZ, P1 ;  /* 0x000000ff00037207 */ /* 0x000fe40000800000 */
[----:B------:R-:W-:Y:S01]  /*c500*/  LOP3.LUT R0, R11, R4, RZ, 0x3c, !PT ;  /* 0x000000040b007212 */ /* 0x000fe200078e3cff */
[----:B-1----:R-:W-:Y:S06]  /*c510*/  @!P0 BRA `(.L_x_318) ;  /* 0x0000000400288947 */ /* 0x002fec0003800000 */
.L_x_334:
[----:B------:R-:W-:Y:S01]  /*c520*/  IMAD R3, R3, 0x8, R2 ;  /* 0x0000000803037824 */ /* 0x000fe200078e0202 */
[----:B------:R-:W-:-:S07]  /*c530*/  SHF.L.U32 R0, R0, 0x1f, RZ ;  /* 0x0000001f00007819 */ /* 0x000fce00000006ff */
.L_x_319:
[----:B-1----:R1:W2:Y:S02]  /*c540*/  SYNCS.PHASECHK.TRANS64.TRYWAIT P0, [R3+URZ], R0 ;  /* 0x00000000030075a7 */ /* 0x0022a4000800017f */
[----:B--2---:R-:W-:Y:S05]  /*c550*/  @!P0 NANOSLEEP.SYNCS 0x989680 ;  /* 0x009896800000895d */ /* 0x004fea0003900000 */
[----:B------:R-:W2:Y:S02]  /*c560*/  @!P0 SYNCS.PHASECHK.TRANS64 P0, [R3+URZ], R0 ;  /* 0x00000000030085a7 */ /* 0x000ea4000800007f */
[----:B--2---:R-:W-:Y:S05]  /*c570*/  @!P0 BRA `(.L_x_319) ;  /* 0xfffffffc00f08947 */ /* 0x004fea000383ffff */
.L_x_309:
[----:B------:R-:W-:Y:S05]  /*c580*/  BSYNC B0 ;  /* 0x0000000000007941 */ /* 0x000fea0003800000 */
.L_x_308:
[----:B------:R-:W-:Y:S05]  /*c590*/  EXIT ;  /* 0x000000000000794d */ /* 0x000fea0003800000 */
.L_x_22:
[----:B----4-:R4:W0:Y:S02]  /*c5a0*/  SYNCS.PHASECHK.TRANS64.TRYWAIT P1, [R3+URZ], R0 ;  /* 0x00000000030075a7 */ /* 0x010824000802017f */
[----:B0-----:R-:W-:Y:S05]  /*c5b0*/  @!P1 NANOSLEEP.SYNCS 0x989680 ;  /* 0x009896800000995d */ /* 0x001fea0003900000 */
[----:B------:R-:W0:Y:S02]  /*c5c0*/  @!P1 SYNCS.PHASECHK.TRANS64 P1, [R3+URZ], R0 ;  /* 0x00000000030095a7 */ /* 0x000e24000802007f */
[----:B0-----:R-:W-:Y:S05]  /*c5d0*/  @!P1 BRA `(.L_x_22) ;  /* 0xfffffffc00f09947 */ /* 0x001fea000383ffff */
[----:B------:R-:W-:Y:S05]  /*c5e0*/  BRA `(.L_x_21) ;  /* 0xffffff5000007947 */ /* 0x000fea000383ffff */
.L_x_27:
[----:B-1----:R1:W3:Y:S02]  /*c5f0*/  SYNCS.PHASECHK.TRANS64.TRYWAIT P1, [R5+URZ], R4 ;  /* 0x00000004050075a7 */ /* 0x0022e4000802017f */
[----:B---3--:R-:W-:Y:S05]  /*c600*/  @!P1 NANOSLEEP.SYNCS 0x989680 ;  /* 0x009896800000995d */ /* 0x008fea0003900000 */
[----:B------:R-:W3:Y:S02]  /*c610*/  @!P1 SYNCS.PHASECHK.TRANS64 P1, [R5+URZ], R4 ;  /* 0x00000004050095a7 */ /* 0x000ee4000802007f */
[----:B---3--:R-:W-:Y:S05]  /*c620*/  @!P1 BRA `(.L_x_27) ;  /* 0xfffffffc00f09947 */ /* 0x008fea000383ffff */
[----:B------:R-:W-:Y:S05]  /*c630*/  BRA `(.L_x_26) ;  /* 0xffffff5000e07947 */ /* 0x000fea000383ffff */
.L_x_296:
[----:B------:R-:W-:Y:S01]  /*c640*/  BSSY B1, `(.L_x_320) ;  /* 0x0000006000017945 */ /* 0x000fe20003800000 */
[----:B------:R-:W-:-:S07]  /*c650*/  IMAD.MOV.U32 R15, RZ, RZ, -0x1 ;  /* 0xffffffffff0f7424 */ /* 0x000fce00078e00ff */
[----:B------:R-:W-:Y:S05]  /*c660*/  WARPSYNC.COLLECTIVE R15, `(.L_x_321) ;  /* 0x000000000f0c7348 */ /* 0x000fea0003c00000 */
[----:B------:R-:W-:Y:S02]  /*c670*/  ELECT P6, UR62, PT ;  /* 0x00000000003e782f */ /* 0x000fe400038c0000 */
[----:B------:R-:W-:Y:S01]  /*c680*/  MOV R14, UR62 ;  /* 0x0000003e000e7c02 */ /* 0x000fe20008000f00 */
[----:B------:R-:W-:Y:S10]  /*c690*/  ENDCOLLECTIVE ;  /* 0x000000000000791b */ /* 0x000ff40003800000 */
.L_x_321:
[----:B------:R-:W-:Y:S05]  /*c6a0*/  BSYNC B1 ;  /* 0x0000000000017941 */ /* 0x000fea0003800000 */
.L_x_320:
[----:B------:R-:W-:Y:S05]  /*c6b0*/  BRA `(.L_x_322) ;  /* 0xffffffec008c7947 */ /* 0x000fea000383ffff */
.L_x_299:
[----:B-1----:R1:W2:Y:S02]  /*c6c0*/  SYNCS.PHASECHK.TRANS64.TRYWAIT P0, [R23+URZ+0x48], R14 ;  /* 0x0000480e170075a7 */ /* 0x0022a4000800017f */
[----:B--2---:R-:W-:Y:S05]  /*c6d0*/  @!P0 NANOSLEEP.SYNCS 0x989680 ;  /* 0x009896800000895d */ /* 0x004fea0003900000 */
[----:B------:R-:W2:Y:S02]  /*c6e0*/  @!P0 SYNCS.PHASECHK.TRANS64 P0, [R23+URZ+0x48], R14 ;  /* 0x0000480e170085a7 */ /* 0x000ea4000800007f */
[----:B--2---:R-:W-:Y:S05]  /*c6f0*/  @!P0 BRA `(.L_x_299) ;  /* 0xfffffffc00f08947 */ /* 0x004fea000383ffff */
[----:B------:R-:W-:Y:S05]  /*c700*/  BRA `(.L_x_323) ;  /* 0xffffffec00c47947 */ /* 0x000fea000383ffff */
.L_x_307:
[----:B------:R-:W-:Y:S01]  /*c710*/  BSSY B0, `(.L_x_324) ;  /* 0x0000006000007945 */ /* 0x000fe20003800000 */
[----:B------:R-:W-:-:S07]  /*c720*/  IMAD.MOV.U32 R15, RZ, RZ, -0x1 ;  /* 0xffffffffff0f7424 */ /* 0x000fce00078e00ff */
[----:B------:R-:W-:Y:S05]  /*c730*/  WARPSYNC.COLLECTIVE R15, `(.L_x_325) ;  /* 0x000000000f0c7348 */ /* 0x000fea0003c00000 */
[----:B------:R-:W-:Y:S02]  /*c740*/  ELECT P6, UR62, PT ;  /* 0x00000000003e782f */ /* 0x000fe400038c0000 */
[----:B------:R-:W-:Y:S01]  /*c750*/  MOV R14, UR62 ;  /* 0x0000003e000e7c02 */ /* 0x000fe20008000f00 */
[----:B------:R-:W-:Y:S10]  /*c760*/  ENDCOLLECTIVE ;  /* 0x000000000000791b */ /* 0x000ff40003800000 */
.L_x_325:
[----:B------:R-:W-:Y:S05]  /*c770*/  BSYNC B0 ;  /* 0x0000000000007941 */ /* 0x000fea0003800000 */
.L_x_324:
[----:B------:R-:W-:Y:S05]  /*c780*/  BRA `(.L_x_326) ;  /* 0xfffffff8001c7947 */ /* 0x000fea000383ffff */
.L_x_311:
[----:B0-----:R0:W1:Y:S02]  /*c790*/  SYNCS.PHASECHK.TRANS64.TRYWAIT P0, [R7+URZ], R4 ;  /* 0x00000004070075a7 */ /* 0x001064000800017f */
[----:B-1----:R-:W-:Y:S05]  /*c7a0*/  @!P0 NANOSLEEP.SYNCS 0x989680 ;  /* 0x009896800000895d */ /* 0x002fea0003900000 */
[----:B------:R-:W1:Y:S02]  /*c7b0*/  @!P0 SYNCS.PHASECHK.TRANS64 P0, [R7+URZ], R4 ;  /* 0x00000004070085a7 */ /* 0x000e64000800007f */
[----:B-1----:R-:W-:Y:S05]  /*c7c0*/  @!P0 BRA `(.L_x_311) ;  /* 0xfffffffc00f08947 */ /* 0x002fea000383ffff */
[----:B------:R-:W-:Y:S05]  /*c7d0*/  BRA `(.L_x_327) ;  /* 0xfffffff8005c7947 */ /* 0x000fea000383ffff */
.L_x_312:
[----:B0-----:R0:W1:Y:S02]  /*c7e0*/  SYNCS.PHASECHK.TRANS64.TRYWAIT P0, [R8+URZ], R5 ;  /* 0x00000005080075a7 */ /* 0x001064000800017f */
[----:B-1----:R-:W-:Y:S05]  /*c7f0*/  @!P0 NANOSLEEP.SYNCS 0x989680 ;  /* 0x009896800000895d */ /* 0x002fea0003900000 */
[----:B------:R-:W1:Y:S02]  /*c800*/  @!P0 SYNCS.PHASECHK.TRANS64 P0, [R8+URZ], R5 ;  /* 0x00000005080085a7 */ /* 0x000e64000800007f */
[----:B-1----:R-:W-:Y:S05]  /*c810*/  @!P0 BRA `(.L_x_312) ;  /* 0xfffffffc00f08947 */ /* 0x002fea000383ffff */
[----:B------:R-:W-:Y:S05]  /*c820*/  BRA `(.L_x_328) ;  /* 0xfffffff8006c7947 */ /* 0x000fea000383ffff */
.L_x_313:
[----:B0-----:R0:W1:Y:S02]  /*c830*/  SYNCS.PHASECHK.TRANS64.TRYWAIT P0, [R9+URZ], R4 ;  /* 0x00000004090075a7 */ /* 0x001064000800017f */
[----:B-1----:R-:W-:Y:S05]  /*c840*/  @!P0 NANOSLEEP.SYNCS 0x989680 ;  /* 0x009896800000895d */ /* 0x002fea0003900000 */
[----:B------:R-:W1:Y:S02]  /*c850*/  @!P0 SYNCS.PHASECHK.TRANS64 P0, [R9+URZ], R4 ;  /* 0x00000004090085a7 */ /* 0x000e64000800007f */
[----:B-1----:R-:W-:Y:S05]  /*c860*/  @!P0 BRA `(.L_x_313) ;  /* 0xfffffffc00f08947 */ /* 0x002fea000383ffff */
[----:B------:R-:W-:Y:S05]  /*c870*/  BRA `(.L_x_329) ;  /* 0xfffffff8007c7947 */ /* 0x000fea000383ffff */
.L_x_314:
[----:B0-----:R0:W1:Y:S02]  /*c880*/  SYNCS.PHASECHK.TRANS64.TRYWAIT P0, [R8+URZ], R5 ;  /* 0x00000005080075a7 */ /* 0x001064000800017f */
[----:B-1----:R-:W-:Y:S05]  /*c890*/  @!P0 NANOSLEEP.SYNCS 0x989680 ;  /* 0x009896800000895d */ /* 0x002fea0003900000 */
[----:B------:R-:W1:Y:S02]  /*c8a0*/  @!P0 SYNCS.PHASECHK.TRANS64 P0, [R8+URZ], R5 ;  /* 0x00000005080085a7 */ /* 0x000e64000800007f */
[----:B-1----:R-:W-:Y:S05]  /*c8b0*/  @!P0 BRA `(.L_x_314) ;  /* 0xfffffffc00f08947 */ /* 0x002fea000383ffff */
[----:B------:R-:W-:Y:S05]  /*c8c0*/  BRA `(.L_x_330) ;  /* 0xfffffff8008c7947 */ /* 0x000fea000383ffff */
.L_x_315:
[----:B0-----:R0:W1:Y:S02]  /*c8d0*/  SYNCS.PHASECHK.TRANS64.TRYWAIT P0, [R9+URZ], R4 ;  /* 0x00000004090075a7 */ /* 0x001064000800017f */
[----:B-1----:R-:W-:Y:S05]  /*c8e0*/  @!P0 NANOSLEEP.SYNCS 0x989680 ;  /* 0x009896800000895d */ /* 0x002fea0003900000 */
[----:B------:R-:W1:Y:S02]  /*c8f0*/  @!P0 SYNCS.PHASECHK.TRANS64 P0, [R9+URZ], R4 ;  /* 0x00000004090085a7 */ /* 0x000e64000800007f */
[----:B-1----:R-:W-:Y:S05]  /*c900*/  @!P0 BRA `(.L_x_315) ;  /* 0xfffffffc00f08947 */ /* 0x002fea000383ffff */
[----:B------:R-:W-:Y:S05]  /*c910*/  BRA `(.L_x_331) ;  /* 0xfffffff8009c7947 */ /* 0x000fea000383ffff */
.L_x_316:
[----:B0-----:R0:W1:Y:S02]  /*c920*/  SYNCS.PHASECHK.TRANS64.TRYWAIT P0, [R8+URZ], R5 ;  /* 0x00000005080075a7 */ /* 0x001064000800017f */
[----:B-1----:R-:W-:Y:S05]  /*c930*/  @!P0 NANOSLEEP.SYNCS 0x989680 ;  /* 0x009896800000895d */ /* 0x002fea0003900000 */
[----:B------:R-:W1:Y:S02]  /*c940*/  @!P0 SYNCS.PHASECHK.TRANS64 P0, [R8+URZ], R5 ;  /* 0x00000005080085a7 */ /* 0x000e64000800007f */
[----:B-1----:R-:W-:Y:S05]  /*c950*/  @!P0 BRA `(.L_x_316) ;  /* 0xfffffffc00f08947 */ /* 0x002fea000383ffff */
[----:B------:R-:W-:Y:S05]  /*c960*/  BRA `(.L_x_332) ;  /* 0xfffffff800ac7947 */ /* 0x000fea000383ffff */
.L_x_317:
[----:B0-----:R0:W1:Y:S02]  /*c970*/  SYNCS.PHASECHK.TRANS64.TRYWAIT P0, [R9+URZ], R4 ;  /* 0x00000004090075a7 */ /* 0x001064000800017f */
[----:B-1----:R-:W-:Y:S05]  /*c980*/  @!P0 NANOSLEEP.SYNCS 0x989680 ;  /* 0x009896800000895d */ /* 0x002fea0003900000 */
[----:B------:R-:W1:Y:S02]  /*c990*/  @!P0 SYNCS.PHASECHK.TRANS64 P0, [R9+URZ], R4 ;  /* 0x00000004090085a7 */ /* 0x000e64000800007f */
[----:B-1----:R-:W-:Y:S05]  /*c9a0*/  @!P0 BRA `(.L_x_317) ;  /* 0xfffffffc00f08947 */ /* 0x002fea000383ffff */
[----:B------:R-:W-:Y:S05]  /*c9b0*/  BRA `(.L_x_333) ;  /* 0xfffffff800bc7947 */ /* 0x000fea000383ffff */
.L_x_318:
[----:B0-----:R0:W1:Y:S02]  /*c9c0*/  SYNCS.PHASECHK.TRANS64.TRYWAIT P0, [R6+URZ], R5 ;  /* 0x00000005060075a7 */ /* 0x001064000800017f */
[----:B-1----:R-:W-:Y:S05]  /*c9d0*/  @!P0 NANOSLEEP.SYNCS 0x989680 ;  /* 0x009896800000895d */ /* 0x002fea0003900000 */
[----:B------:R-:W1:Y:S02]  /*c9e0*/  @!P0 SYNCS.PHASECHK.TRANS64 P0, [R6+URZ], R5 ;  /* 0x00000005060085a7 */ /* 0x000e64000800007f */
[----:B-1----:R-:W-:Y:S05]  /*c9f0*/  @!P0 BRA `(.L_x_318) ;  /* 0xfffffffc00f08947 */ /* 0x002fea000383ffff */
[----:B------:R-:W-:Y:S05]  /*ca00*/  BRA `(.L_x_334) ;  /* 0xfffffff800c47947 */ /* 0x000fea000383ffff */
.L_x_335:
[----:B------:R-:W-:-:S00]  /*ca10*/  BRA `(.L_x_335) ;  /* 0xfffffffc00fc7947 */ /* 0x000fc0000383ffff */
[----:B------:R-:W-:-:S00]  /*ca20*/  NOP ;  /* 0x0000000000007918 */ /* 0x000fc00000000000 */
        /* <DEDUP_REMOVED lines=13> */
.L_x_336:


//--------------------- .nv.global.init           --------------------------
	.section	.nv.global.init,"aw",@progbits
.nv.global.init:
	.type		$str$22,@object
	.size		$str$22,($str$23 - $str$22)
$str$22:
        /*0000*/ 	.byte	0x6b, 0x5f, 0x74, 0x69, 0x6c, 0x65, 0x5f, 0x63, 0x6f, 0x75, 0x6e, 0x74, 0x20, 0x3e, 0x3d, 0x20
        /*0010*/ 	.byte	0x31, 0x00
	.type		$str$23,@object
	.size		$str$23,(__unnamed_1 - $str$23)
$str$23:
        /*0012*/ 	.byte	0x2f, 0x74, 0x6d, 0x70, 0x2f, 0x63, 0x75, 0x74, 0x6c, 0x61, 0x73, 0x73, 0x5f, 0x73, 0x77, 0x65
        /*0022*/ 	.byte	0x65, 0x70, 0x5f, 0x73, 0x72, 0x63, 0x2f, 0x69, 0x6e, 0x63, 0x6c, 0x75, 0x64, 0x65, 0x2f, 0x63
        /*0032*/ 	.byte	0x75, 0x74, 0x6c, 0x61, 0x73, 0x73, 0x2f, 0x67, 0x65, 0x6d, 0x6d, 0x2f, 0x63, 0x6f, 0x6c, 0x6c
        /*0042*/ 	.byte	0x65, 0x63, 0x74, 0x69, 0x76, 0x65, 0x2f, 0x73, 0x6d, 0x39, 0x30, 0x5f, 0x6d, 0x6d, 0x61, 0x5f
        /*0052*/ 	.byte	0x74, 0x6d, 0x61, 0x5f, 0x67, 0x6d, 0x6d, 0x61, 0x5f, 0x73, 0x73, 0x5f, 0x77, 0x61, 0x72, 0x70
        /*0062*/ 	.byte	0x73, 0x70, 0x65, 0x63, 0x69, 0x61, 0x6c, 0x69, 0x7a, 0x65, 0x64, 0x2e, 0x68, 0x70, 0x70, 0x00
	.type		__unnamed_1,@object
	.size		__unnamed_1,(.L_0 - __unnamed_1)
__unnamed_1:
        /*0072*/ 	.byte	0x76, 0x6f, 0x69, 0x64, 0x20, 0x63, 0x75, 0x74, 0x6c, 0x61, 0x73, 0x73, 0x3a, 0x3a, 0x67, 0x65
        /* <DEDUP_REMOVED lines=181> */
        /*0bd2*/ 	.byte	0x00
.L_0:


//--------------------- .nv.shared._ZN7cutlass13device_kernelINS_4gemm6kernel13GemmUniversalIN4cute5tupleIJiiiiEEENS1_10collective13CollectiveMmaINS1_34MainloopSm90TmaGmmaWarpSpecializedILi9ENS5_IJNS4_1CILi2EEENSA_ILi1EEESC_EEENS1_35KernelTmaWarpSpecializedCooperativeEEENS5_IJNSA_ILi256EEENSA_ILi128EEENSA_ILi32EEEEEENS_10bfloat16_tENS5_IJlSC_lEEESK_SL_NS4_8TiledMMAINS4_8MMA_AtomIJNS4_4SM904GMMA28MMA_64x128x16_F32BF16BF16_SSILNSP_5MajorE0ELSR_0ELNSP_7ScaleInE1ELSS_1EEEEEENS4_6LayoutISD_NS5_IJSC_NSA_ILi0EEESW_EEEEENS5_IJNS4_10UnderscoreESZ_SZ_EEEEENS4_13SM90_TMA_LOADENS4_14ComposedLayoutINS4_7SwizzleILi2ELi4ELi3EEENS4_18smem_ptr_flag_bitsILi16EEENSV_INS5_IJNSA_ILi8EEESI_EEENS5_IJSI_SC_EEEEEEEvNS4_8identityENS4_23SM90_TMA_LOAD_MULTICASTES1C_vS1D_EENS_8epilogue10collective6detail29Sm90TmaWarpSpecializedAdapterINS1H_15DefaultEpilogueISK_SL_SL_NS1G_6thread17LinearCombinationISK_Li1EffLNS1L_9ScaleType4KindE0ELNS_15FloatRoundStyleE2ESK_EENS1_15EpilogueDefaultEEEEEvvEEEEvNT_6ParamsE --------------------------
	.section	.nv.shared._ZN7cutlass13device_kernelINS_4gemm6kernel13GemmUniversalIN4cute5tupleIJiiiiEEENS1_10collective13CollectiveMmaINS1_34MainloopSm90TmaGmmaWarpSpecializedILi9ENS5_IJNS4_1CILi2EEENSA_ILi1EEESC_EEENS1_35KernelTmaWarpSpecializedCooperativeEEENS5_IJNSA_ILi256EEENSA_ILi128EEENSA_ILi32EEEEEENS_10bfloat16_tENS5_IJlSC_lEEESK_SL_NS4_8TiledMMAINS4_8MMA_AtomIJNS4_4SM904GMMA28MMA_64x128x16_F32BF16BF16_SSILNSP_5MajorE0ELSR_0ELNSP_7ScaleInE1ELSS_1EEEEEENS4_6LayoutISD_NS5_IJSC_NSA_ILi0EEESW_EEEEENS5_IJNS4_10UnderscoreESZ_SZ_EEEEENS4_13SM90_TMA_LOADENS4_14ComposedLayoutINS4_7SwizzleILi2ELi4ELi3EEENS4_18smem_ptr_flag_bitsILi16EEENSV_INS5_IJNSA_ILi8EEESI_EEENS5_IJSI_SC_EEEEEEEvNS4_8identityENS4_23SM90_TMA_LOAD_MULTICASTES1C_vS1D_EENS_8epilogue10collective6detail29Sm90TmaWarpSpecializedAdapterINS1H_15DefaultEpilogueISK_SL_SL_NS1G_6thread17LinearCombinationISK_Li1EffLNS1L_9ScaleType4KindE0ELNS_15FloatRoundStyleE2ESK_EENS1_15EpilogueDefaultEEEEEvvEEEEvNT_6ParamsE,"aw",@nobits
	.sectionflags	@""
	.align	16
	.zero		1024


//--------------------- .nv.shared.reserved.0     --------------------------
	.section	.nv.shared.reserved.0,"aw",@nobits
	.weak		__nv_reservedSMEM_offset_0_alias
	.size		__nv_reservedSMEM_offset_0_alias, 0, 0
	.other		__nv_reservedSMEM_offset_0_alias,@"STO_CUDA_RESERVED_SHARED STV_DEFAULT"
__nv_reservedSMEM_offset_0_alias:
	.zero		0


//--------------------- .nv.global                --------------------------
	.section	.nv.global,"aw",@nobits
.nv.global:
	.type		_ZN40_INTERNAL_e5266e3c_4_k_cu_f5b7da36_138204cute1_E,@object
	.size		_ZN40_INTERNAL_e5266e3c_4_k_cu_f5b7da36_138204cute1_E,(_ZN40_INTERNAL_e5266e3c_4_k_cu_f5b7da36_138204cuda3std3__45__cpo6cbeginE - _ZN40_INTERNAL_e5266e3c_4_k_cu_f5b7da36_138204cute1_E)
_ZN40_INTERNAL_e5266e3c_4_k_cu_f5b7da36_138204cute1_E:
	.zero		1
	.type		_ZN40_INTERNAL_e5266e3c_4_k_cu_f5b7da36_138204cuda3std3__45__cpo6cbeginE,@object
	.size		_ZN40_INTERNAL_e5266e3c_4_k_cu_f5b7da36_138204cuda3std3__45__cpo6cbeginE,(_ZN40_INTERNAL_e5266e3c_4_k_cu_f5b7da36_138204cuda3std3__48in_placeE - _ZN40_INTERNAL_e5266e3c_4_k_cu_f5b7da36_138204cuda3std3__45__cpo6cbeginE)
_ZN40_INTERNAL_e5266e3c_4_k_cu_f5b7da36_138204cuda3std3__45__cpo6cbeginE:
	.zero		1
	.type		_ZN40_INTERNAL_e5266e3c_4_k_cu_f5b7da36_138204cuda3std3__48in_placeE,@object
	.size		_ZN40_INTERNAL_e5266e3c_4_k_cu_f5b7da36_138204cuda3std3__48in_placeE,(_ZN40_INTERNAL_e5266e3c_4_k_cu_f5b7da36_138204cuda3std6ranges3__45__cpo9iter_moveE - _ZN40_INTERNAL_e5266e3c_4_k_cu_f5b7da36_138204cuda3std3__48in_placeE)
_ZN40_INTERNAL_e5266e3c_4_k_cu_f5b7da36_138204cuda3std3__48in_placeE:
	.zero		1
	.type		_ZN40_INTERNAL_e5266e3c_4_k_cu_f5b7da36_138204cuda3std6ranges3__45__cpo9iter_moveE,@object
	.size		_ZN40_INTERNAL_e5266e3c_4_k_cu_f5b7da36_138204cuda3std6ranges3__45__cpo9iter_moveE,(_ZN40_INTERNAL_e5266e3c_4_k_cu_f5b7da36_138204cuda3std3__45__cpo5beginE - _ZN40_INTERNAL_e5266e3c_4_k_cu_f5b7da36_138204cuda3std6ranges3__45__cpo9iter_moveE)
_ZN40_INTERNAL_e5266e3c_4_k_cu_f5b7da36_138204cuda3std6ranges3__45__cpo9iter_moveE:
	.zero		1
	.type		_ZN40_INTERNAL_e5266e3c_4_k_cu_f5b7da36_138204cuda3std3__45__cpo5beginE,@object
	.size		_ZN40_INTERNAL_e5266e3c_4_k_cu_f5b7da36_138204cuda3std3__45__cpo5beginE,(_ZN40_INTERNAL_e5266e3c_4_k_cu_f5b7da36_138204cuda3std3__442_GLOBAL__N__e5266e3c_4_k_cu_f5b7da36_138206ignoreE - _ZN40_INTERNAL_e5266e3c_4_k_cu_f5b7da36_138204cuda3std3__45__cpo5beginE)
_ZN40_INTERNAL_e5266e3c_4_k_cu_f5b7da36_138204cuda3std3__45__cpo5beginE:
	.zero		1
	.type		_ZN40_INTERNAL_e5266e3c_4_k_cu_f5b7da36_138204cuda3std3__442_GLOBAL__N__e5266e3c_4_k_cu_f5b7da36_138206ignoreE,@object
	.size		_ZN40_INTERNAL_e5266e3c_4_k_cu_f5b7da36_138204cuda3std3__442_GLOBAL__N__e5266e3c_4_k_cu_f5b7da36_138206ignoreE,(_ZN40_INTERNAL_e5266e3c_4_k_cu_f5b7da36_138204cute7productE - _ZN40_INTERNAL_e5266e3c_4_k_cu_f5b7da36_138204cuda3std3__442_GLOBAL__N__e5266e3c_4_k_cu_f5b7da36_138206ignoreE)
_ZN40_INTERNAL_e5266e3c_4_k_cu_f5b7da36_138204cuda3std3__442_GLOBAL__N__e5266e3c_4_k_cu_f5b7da36_138206ignoreE:
	.zero		1
	.type		_ZN40_INTERNAL_e5266e3c_4_k_cu_f5b7da36_138204cute7productE,@object
	.size		_ZN40_INTERNAL_e5266e3c_4_k_cu_f5b7da36_138204cute7productE,(_ZN40_INTERNAL_e5266e3c_4_k_cu_f5b7da36_138204cuda3std3__45__cpo3endE - _ZN40_INTERNAL_e5266e3c_4_k_cu_f5b7da36_138204cute7productE)
_ZN40_INTERNAL_e5266e3c_4_k_cu_f5b7da36_138204cute7productE:
	.zero		1
	.type		_ZN40_INTERNAL_e5266e3c_4_k_cu_f5b7da36_138204cuda3std3__45__cpo3endE,@object
	.size		_ZN40_INTERNAL_e5266e3c_4_k_cu_f5b7da36_138204cuda3std3__45__cpo3endE,(_ZN40_INTERNAL_e5266e3c_4_k_cu_f5b7da36_138204cuda3std3__419piecewise_constructE - _ZN40_INTERNAL_e5266e3c_4_k_cu_f5b7da36_138204cuda3std3__45__cpo3endE)
_ZN40_INTERNAL_e5266e3c_4_k_cu_f5b7da36_138204cuda3std3__45__cpo3endE:
	.zero		1
	.type		_ZN40_INTERNAL_e5266e3c_4_k_cu_f5b7da36_138204cuda3std3__419piecewise_constructE,@object
	.size		_ZN40_INTERNAL_e5266e3c_4_k_cu_f5b7da36_138204cuda3std3__419piecewise_constructE,(_ZN40_INTERNAL_e5266e3c_4_k_cu_f5b7da36_138204cuda3std3__45__cpo4cendE - _ZN40_INTERNAL_e5266e3c_4_k_cu_f5b7da36_138204cuda3std3__419piecewise_constructE)
_ZN40_INTERNAL_e5266e3c_4_k_cu_f5b7da36_138204cuda3std3__419piecewise_constructE:
	.zero		1
	.type		_ZN40_INTERNAL_e5266e3c_4_k_cu_f5b7da36_138204cuda3std3__45__cpo4cendE,@object
	.size		_ZN40_INTERNAL_e5266e3c_4_k_cu_f5b7da36_138204cuda3std3__45__cpo4cendE,(_ZN40_INTERNAL_e5266e3c_4_k_cu_f5b7da36_138204cuda3std6ranges3__45__cpo4swapE - _ZN40_INTERNAL_e5266e3c_4_k_cu_f5b7da36_138204cuda3std3__45__cpo4cendE)
_ZN40_INTERNAL_e5266e3c_4_k_cu_f5b7da36_138204cuda3std3__45__cpo4cendE:
	.zero		1
	.type		_ZN40_INTERNAL_e5266e3c_4_k_cu_f5b7da36_138204cuda3std6ranges3__45__cpo4swapE,@object
	.size		_ZN40_INTERNAL_e5266e3c_4_k_cu_f5b7da36_138204cuda3std6ranges3__45__cpo4swapE,(.L_8 - _ZN40_INTERNAL_e5266e3c_4_k_cu_f5b7da36_138204cuda3std6ranges3__45__cpo4swapE)
_ZN40_INTERNAL_e5266e3c_4_k_cu_f5b7da36_138204cuda3std6ranges3__45__cpo4swapE:
	.zero		1
.L_8:


//--------------------- .nv.constant0._ZN7cutlass13device_kernelINS_4gemm6kernel13GemmUniversalIN4cute5tupleIJiiiiEEENS1_10collective13CollectiveMmaINS1_34MainloopSm90TmaGmmaWarpSpecializedILi9ENS5_IJNS4_1CILi2EEENSA_ILi1EEESC_EEENS1_35KernelTmaWarpSpecializedCooperativeEEENS5_IJNSA_ILi256EEENSA_ILi128EEENSA_ILi32EEEEEENS_10bfloat16_tENS5_IJlSC_lEEESK_SL_NS4_8TiledMMAINS4_8MMA_AtomIJNS4_4SM904GMMA28MMA_64x128x16_F32BF16BF16_SSILNSP_5MajorE0ELSR_0ELNSP_7ScaleInE1ELSS_1EEEEEENS4_6LayoutISD_NS5_IJSC_NSA_ILi0EEESW_EEEEENS5_IJNS4_10UnderscoreESZ_SZ_EEEEENS4_13SM90_TMA_LOADENS4_14ComposedLayoutINS4_7SwizzleILi2ELi4ELi3EEENS4_18smem_ptr_flag_bitsILi16EEENSV_INS5_IJNSA_ILi8EEESI_EEENS5_IJSI_SC_EEEEEEEvNS4_8identityENS4_23SM90_TMA_LOAD_MULTICASTES1C_vS1D_EENS_8epilogue10collective6detail29Sm90TmaWarpSpecializedAdapterINS1H_15DefaultEpilogueISK_SL_SL_NS1G_6thread17LinearCombinationISK_Li1EffLNS1L_9ScaleType4KindE0ELNS_15FloatRoundStyleE2ESK_EENS1_15EpilogueDefaultEEEEEvvEEEEvNT_6ParamsE --------------------------
	.section	.nv.constant0._ZN7cutlass13device_kernelINS_4gemm6kernel13GemmUniversalIN4cute5tupleIJiiiiEEENS1_10collective13CollectiveMmaINS1_34MainloopSm90TmaGmmaWarpSpecializedILi9ENS5_IJNS4_1CILi2EEENSA_ILi1EEESC_EEENS1_35KernelTmaWarpSpecializedCooperativeEEENS5_IJNSA_ILi256EEENSA_ILi128EEENSA_ILi32EEEEEENS_10bfloat16_tENS5_IJlSC_lEEESK_SL_NS4_8TiledMMAINS4_8MMA_AtomIJNS4_4SM904GMMA28MMA_64x128x16_F32BF16BF16_SSILNSP_5MajorE0ELSR_0ELNSP_7ScaleInE1ELSS_1EEEEEENS4_6LayoutISD_NS5_IJSC_NSA_ILi0EEESW_EEEEENS5_IJNS4_10UnderscoreESZ_SZ_EEEEENS4_13SM90_TMA_LOADENS4_14ComposedLayoutINS4_7SwizzleILi2ELi4ELi3EEENS4_18smem_ptr_flag_bitsILi16EEENSV_INS5_IJNSA_ILi8EEESI_EEENS5_IJSI_SC_EEEEEEEvNS4_8identityENS4_23SM90_TMA_LOAD_MULTICASTES1C_vS1D_EENS_8epilogue10collective6detail29Sm90TmaWarpSpecializedAdapterINS1H_15DefaultEpilogueISK_SL_SL_NS1G_6thread17LinearCombinationISK_Li1EffLNS1L_9ScaleType4KindE0ELNS_15FloatRoundStyleE2ESK_EENS1_15EpilogueDefaultEEEEEvvEEEEvNT_6ParamsE,"a",@progbits
	.sectionflags	@""
	.align	4
.nv.constant0._ZN7cutlass13device_kernelINS_4gemm6kernel13GemmUniversalIN4cute5tupleIJiiiiEEENS1_10collective13CollectiveMmaINS1_34MainloopSm90TmaGmmaWarpSpecializedILi9ENS5_IJNS4_1CILi2EEENSA_ILi1EEESC_EEENS1_35KernelTmaWarpSpecializedCooperativeEEENS5_IJNSA_ILi256EEENSA_ILi128EEENSA_ILi32EEEEEENS_10bfloat16_tENS5_IJlSC_lEEESK_SL_NS4_8TiledMMAINS4_8MMA_AtomIJNS4_4SM904GMMA28MMA_64x128x16_F32BF16BF16_SSILNSP_5MajorE0ELSR_0ELNSP_7ScaleInE1ELSS_1EEEEEENS4_6LayoutISD_NS5_IJSC_NSA_ILi0EEESW_EEEEENS5_IJNS4_10UnderscoreESZ_SZ_EEEEENS4_13SM90_TMA_LOADENS4_14ComposedLayoutINS4_7SwizzleILi2ELi4ELi3EEENS4_18smem_ptr_flag_bitsILi16EEENSV_INS5_IJNSA_ILi8EEESI_EEENS5_IJSI_SC_EEEEEEEvNS4_8identityENS4_23SM90_TMA_LOAD_MULTICASTES1C_vS1D_EENS_8epilogue10collective6detail29Sm90TmaWarpSpecializedAdapterINS1H_15DefaultEpilogueISK_SL_SL_NS1G_6thread17LinearCombinationISK_Li1EffLNS1L_9ScaleType4KindE0ELNS_15FloatRoundStyleE2ESK_EENS1_15EpilogueDefaultEEEEEvvEEEEvNT_6ParamsE:
	.zero		1664


//--------------------- SYMBOLS --------------------------

	.type		.nv.reservedSmem.offset0,@object
	.size		.nv.reservedSmem.offset0,0x4
	.type		__assertfail,@function
